//
// Generated by NVIDIA NVVM Compiler
//
// Compiler Build ID: CL-36424714
// Cuda compilation tools, release 13.0, V13.0.88
// Based on NVVM 20.0.0
//

.version 9.0
.target sm_100
.address_size 64

	// .globl	sgd_update_f32

.visible .entry sgd_update_f32(
	.param .u64 .ptr .align 1 sgd_update_f32_param_0,
	.param .u64 .ptr .align 1 sgd_update_f32_param_1,
	.param .f32 sgd_update_f32_param_2,
	.param .f32 sgd_update_f32_param_3,
	.param .u32 sgd_update_f32_param_4
)
{
	.reg .pred 	%p<5>;
	.reg .b32 	%r<14>;
	.reg .b32 	%f<12>;
	.reg .b64 	%rd<11>;

	ld.param.u64 	%rd3, [sgd_update_f32_param_0];
	ld.param.u64 	%rd4, [sgd_update_f32_param_1];
	ld.param.f32 	%f1, [sgd_update_f32_param_2];
	ld.param.f32 	%f2, [sgd_update_f32_param_3];
	ld.param.u32 	%r7, [sgd_update_f32_param_4];
	cvta.to.global.u64 	%rd1, %rd3;
	cvta.to.global.u64 	%rd2, %rd4;
	mov.u32 	%r8, %ctaid.x;
	mov.u32 	%r9, %ntid.x;
	mov.u32 	%r10, %tid.x;
	mad.lo.s32 	%r12, %r8, %r9, %r10;
	mov.u32 	%r11, %nctaid.x;
	mul.lo.s32 	%r2, %r9, %r11;
	setp.ge.s32 	%p1, %r12, %r7;
	@%p1 bra 	$L__BB0_4;
	setp.gt.f32 	%p2, %f2, 0f00000000;
	@%p2 bra 	$L__BB0_2;
	bra.uni 	$L__BB0_3;
$L__BB0_2:
	mul.wide.s32 	%rd8, %r12, 4;
	add.s64 	%rd9, %rd1, %rd8;
	add.s64 	%rd10, %rd2, %rd8;
	ld.global.nc.f32 	%f7, [%rd10];
	ld.global.f32 	%f8, [%rd9];
	fma.rn.f32 	%f9, %f2, %f8, %f7;
	mul.f32 	%f10, %f1, %f9;
	sub.f32 	%f11, %f8, %f10;
	st.global.f32 	[%rd9], %f11;
	add.s32 	%r12, %r12, %r2;
	setp.lt.s32 	%p4, %r12, %r7;
	@%p4 bra 	$L__BB0_2;
	bra.uni 	$L__BB0_4;
$L__BB0_3:
	mul.wide.s32 	%rd5, %r12, 4;
	add.s64 	%rd6, %rd1, %rd5;
	add.s64 	%rd7, %rd2, %rd5;
	ld.global.nc.f32 	%f3, [%rd7];
	mul.f32 	%f4, %f1, %f3;
	ld.global.f32 	%f5, [%rd6];
	sub.f32 	%f6, %f5, %f4;
	st.global.f32 	[%rd6], %f6;
	add.s32 	%r12, %r12, %r2;
	setp.lt.s32 	%p3, %r12, %r7;
	@%p3 bra 	$L__BB0_3;
$L__BB0_4:
	ret;

}
	// .globl	sgd_update_f64
.visible .entry sgd_update_f64(
	.param .u64 .ptr .align 1 sgd_update_f64_param_0,
	.param .u64 .ptr .align 1 sgd_update_f64_param_1,
	.param .f64 sgd_update_f64_param_2,
	.param .f64 sgd_update_f64_param_3,
	.param .u32 sgd_update_f64_param_4
)
{
	.reg .pred 	%p<5>;
	.reg .b32 	%r<14>;
	.reg .b64 	%rd<11>;
	.reg .b64 	%fd<12>;

	ld.param.u64 	%rd3, [sgd_update_f64_param_0];
	ld.param.u64 	%rd4, [sgd_update_f64_param_1];
	ld.param.f64 	%fd1, [sgd_update_f64_param_2];
	ld.param.f64 	%fd2, [sgd_update_f64_param_3];
	ld.param.u32 	%r7, [sgd_update_f64_param_4];
	cvta.to.global.u64 	%rd1, %rd3;
	cvta.to.global.u64 	%rd2, %rd4;
	mov.u32 	%r8, %ctaid.x;
	mov.u32 	%r9, %ntid.x;
	mov.u32 	%r10, %tid.x;
	mad.lo.s32 	%r12, %r8, %r9, %r10;
	mov.u32 	%r11, %nctaid.x;
	mul.lo.s32 	%r2, %r9, %r11;
	setp.ge.s32 	%p1, %r12, %r7;
	@%p1 bra 	$L__BB1_4;
	setp.gt.f64 	%p2, %fd2, 0d0000000000000000;
	@%p2 bra 	$L__BB1_2;
	bra.uni 	$L__BB1_3;
$L__BB1_2:
	mul.wide.s32 	%rd8, %r12, 8;
	add.s64 	%rd9, %rd1, %rd8;
	add.s64 	%rd10, %rd2, %rd8;
	ld.global.nc.f64 	%fd7, [%rd10];
	ld.global.f64 	%fd8, [%rd9];
	fma.rn.f64 	%fd9, %fd2, %fd8, %fd7;
	mul.f64 	%fd10, %fd1, %fd9;
	sub.f64 	%fd11, %fd8, %fd10;
	st.global.f64 	[%rd9], %fd11;
	add.s32 	%r12, %r12, %r2;
	setp.lt.s32 	%p4, %r12, %r7;
	@%p4 bra 	$L__BB1_2;
	bra.uni 	$L__BB1_4;
$L__BB1_3:
	mul.wide.s32 	%rd5, %r12, 8;
	add.s64 	%rd6, %rd1, %rd5;
	add.s64 	%rd7, %rd2, %rd5;
	ld.global.nc.f64 	%fd3, [%rd7];
	mul.f64 	%fd4, %fd1, %fd3;
	ld.global.f64 	%fd5, [%rd6];
	sub.f64 	%fd6, %fd5, %fd4;
	st.global.f64 	[%rd6], %fd6;
	add.s32 	%r12, %r12, %r2;
	setp.lt.s32 	%p3, %r12, %r7;
	@%p3 bra 	$L__BB1_3;
$L__BB1_4:
	ret;

}
	// .globl	sgd_momentum_update_f32
.visible .entry sgd_momentum_update_f32(
	.param .u64 .ptr .align 1 sgd_momentum_update_f32_param_0,
	.param .u64 .ptr .align 1 sgd_momentum_update_f32_param_1,
	.param .u64 .ptr .align 1 sgd_momentum_update_f32_param_2,
	.param .f32 sgd_momentum_update_f32_param_3,
	.param .f32 sgd_momentum_update_f32_param_4,
	.param .f32 sgd_momentum_update_f32_param_5,
	.param .u32 sgd_momentum_update_f32_param_6,
	.param .u32 sgd_momentum_update_f32_param_7
)
{
	.reg .pred 	%p<9>;
	.reg .b32 	%r<21>;
	.reg .b32 	%f<32>;
	.reg .b64 	%rd<23>;

	ld.param.u64 	%rd4, [sgd_momentum_update_f32_param_0];
	ld.param.u64 	%rd5, [sgd_momentum_update_f32_param_1];
	ld.param.u64 	%rd6, [sgd_momentum_update_f32_param_2];
	ld.param.f32 	%f1, [sgd_momentum_update_f32_param_3];
	ld.param.f32 	%f2, [sgd_momentum_update_f32_param_4];
	ld.param.f32 	%f3, [sgd_momentum_update_f32_param_5];
	ld.param.u32 	%r11, [sgd_momentum_update_f32_param_6];
	ld.param.u32 	%r12, [sgd_momentum_update_f32_param_7];
	cvta.to.global.u64 	%rd1, %rd6;
	cvta.to.global.u64 	%rd2, %rd4;
	cvta.to.global.u64 	%rd3, %rd5;
	mov.u32 	%r13, %ctaid.x;
	mov.u32 	%r14, %ntid.x;
	mov.u32 	%r15, %tid.x;
	mad.lo.s32 	%r18, %r13, %r14, %r15;
	mov.u32 	%r16, %nctaid.x;
	mul.lo.s32 	%r2, %r14, %r16;
	setp.ge.s32 	%p1, %r18, %r12;
	@%p1 bra 	$L__BB2_8;
	setp.ne.s32 	%p2, %r11, 0;
	@%p2 bra 	$L__BB2_5;
	setp.gt.f32 	%p6, %f3, 0f00000000;
	@%p6 bra 	$L__BB2_3;
	bra.uni 	$L__BB2_4;
$L__BB2_3:
	mul.wide.s32 	%rd19, %r18, 4;
	add.s64 	%rd20, %rd1, %rd19;
	add.s64 	%rd21, %rd2, %rd19;
	add.s64 	%rd22, %rd3, %rd19;
	ld.global.nc.f32 	%f25, [%rd22];
	ld.global.f32 	%f26, [%rd21];
	fma.rn.f32 	%f27, %f3, %f26, %f25;
	ld.global.f32 	%f28, [%rd20];
	fma.rn.f32 	%f29, %f2, %f28, %f27;
	st.global.f32 	[%rd20], %f29;
	mul.f32 	%f30, %f1, %f29;
	sub.f32 	%f31, %f26, %f30;
	st.global.f32 	[%rd21], %f31;
	add.s32 	%r18, %r18, %r2;
	setp.lt.s32 	%p8, %r18, %r12;
	@%p8 bra 	$L__BB2_3;
	bra.uni 	$L__BB2_8;
$L__BB2_4:
	mul.wide.s32 	%rd15, %r18, 4;
	add.s64 	%rd16, %rd2, %rd15;
	add.s64 	%rd17, %rd1, %rd15;
	add.s64 	%rd18, %rd3, %rd15;
	ld.global.nc.f32 	%f19, [%rd18];
	ld.global.f32 	%f20, [%rd17];
	fma.rn.f32 	%f21, %f2, %f20, %f19;
	st.global.f32 	[%rd17], %f21;
	mul.f32 	%f22, %f1, %f21;
	ld.global.f32 	%f23, [%rd16];
	sub.f32 	%f24, %f23, %f22;
	st.global.f32 	[%rd16], %f24;
	add.s32 	%r18, %r18, %r2;
	setp.lt.s32 	%p7, %r18, %r12;
	@%p7 bra 	$L__BB2_4;
	bra.uni 	$L__BB2_8;
$L__BB2_5:
	setp.gt.f32 	%p3, %f3, 0f00000000;
	@%p3 bra 	$L__BB2_6;
	bra.uni 	$L__BB2_7;
$L__BB2_6:
	mul.wide.s32 	%rd11, %r18, 4;
	add.s64 	%rd12, %rd1, %rd11;
	add.s64 	%rd13, %rd2, %rd11;
	add.s64 	%rd14, %rd3, %rd11;
	ld.global.nc.f32 	%f11, [%rd14];
	ld.global.f32 	%f12, [%rd13];
	fma.rn.f32 	%f13, %f3, %f12, %f11;
	ld.global.f32 	%f14, [%rd12];
	fma.rn.f32 	%f15, %f2, %f14, %f13;
	st.global.f32 	[%rd12], %f15;
	fma.rn.f32 	%f16, %f2, %f15, %f13;
	mul.f32 	%f17, %f1, %f16;
	sub.f32 	%f18, %f12, %f17;
	st.global.f32 	[%rd13], %f18;
	add.s32 	%r18, %r18, %r2;
	setp.lt.s32 	%p5, %r18, %r12;
	@%p5 bra 	$L__BB2_6;
	bra.uni 	$L__BB2_8;
$L__BB2_7:
	mul.wide.s32 	%rd7, %r18, 4;
	add.s64 	%rd8, %rd2, %rd7;
	add.s64 	%rd9, %rd1, %rd7;
	add.s64 	%rd10, %rd3, %rd7;
	ld.global.nc.f32 	%f4, [%rd10];
	ld.global.f32 	%f5, [%rd9];
	fma.rn.f32 	%f6, %f2, %f5, %f4;
	st.global.f32 	[%rd9], %f6;
	fma.rn.f32 	%f7, %f2, %f6, %f4;
	mul.f32 	%f8, %f1, %f7;
	ld.global.f32 	%f9, [%rd8];
	sub.f32 	%f10, %f9, %f8;
	st.global.f32 	[%rd8], %f10;
	add.s32 	%r18, %r18, %r2;
	setp.lt.s32 	%p4, %r18, %r12;
	@%p4 bra 	$L__BB2_7;
$L__BB2_8:
	ret;

}
	// .globl	sgd_momentum_update_f64
.visible .entry sgd_momentum_update_f64(
	.param .u64 .ptr .align 1 sgd_momentum_update_f64_param_0,
	.param .u64 .ptr .align 1 sgd_momentum_update_f64_param_1,
	.param .u64 .ptr .align 1 sgd_momentum_update_f64_param_2,
	.param .f64 sgd_momentum_update_f64_param_3,
	.param .f64 sgd_momentum_update_f64_param_4,
	.param .f64 sgd_momentum_update_f64_param_5,
	.param .u32 sgd_momentum_update_f64_param_6,
	.param .u32 sgd_momentum_update_f64_param_7
)
{
	.reg .pred 	%p<9>;
	.reg .b32 	%r<21>;
	.reg .b64 	%rd<23>;
	.reg .b64 	%fd<32>;

	ld.param.u64 	%rd4, [sgd_momentum_update_f64_param_0];
	ld.param.u64 	%rd5, [sgd_momentum_update_f64_param_1];
	ld.param.u64 	%rd6, [sgd_momentum_update_f64_param_2];
	ld.param.f64 	%fd1, [sgd_momentum_update_f64_param_3];
	ld.param.f64 	%fd2, [sgd_momentum_update_f64_param_4];
	ld.param.f64 	%fd3, [sgd_momentum_update_f64_param_5];
	ld.param.u32 	%r11, [sgd_momentum_update_f64_param_6];
	ld.param.u32 	%r12, [sgd_momentum_update_f64_param_7];
	cvta.to.global.u64 	%rd1, %rd6;
	cvta.to.global.u64 	%rd2, %rd4;
	cvta.to.global.u64 	%rd3, %rd5;
	mov.u32 	%r13, %ctaid.x;
	mov.u32 	%r14, %ntid.x;
	mov.u32 	%r15, %tid.x;
	mad.lo.s32 	%r18, %r13, %r14, %r15;
	mov.u32 	%r16, %nctaid.x;
	mul.lo.s32 	%r2, %r14, %r16;
	setp.ge.s32 	%p1, %r18, %r12;
	@%p1 bra 	$L__BB3_8;
	setp.ne.s32 	%p2, %r11, 0;
	@%p2 bra 	$L__BB3_5;
	setp.gt.f64 	%p6, %fd3, 0d0000000000000000;
	@%p6 bra 	$L__BB3_3;
	bra.uni 	$L__BB3_4;
$L__BB3_3:
	mul.wide.s32 	%rd19, %r18, 8;
	add.s64 	%rd20, %rd1, %rd19;
	add.s64 	%rd21, %rd2, %rd19;
	add.s64 	%rd22, %rd3, %rd19;
	ld.global.nc.f64 	%fd25, [%rd22];
	ld.global.f64 	%fd26, [%rd21];
	fma.rn.f64 	%fd27, %fd3, %fd26, %fd25;
	ld.global.f64 	%fd28, [%rd20];
	fma.rn.f64 	%fd29, %fd2, %fd28, %fd27;
	st.global.f64 	[%rd20], %fd29;
	mul.f64 	%fd30, %fd1, %fd29;
	sub.f64 	%fd31, %fd26, %fd30;
	st.global.f64 	[%rd21], %fd31;
	add.s32 	%r18, %r18, %r2;
	setp.lt.s32 	%p8, %r18, %r12;
	@%p8 bra 	$L__BB3_3;
	bra.uni 	$L__BB3_8;
$L__BB3_4:
	mul.wide.s32 	%rd15, %r18, 8;
	add.s64 	%rd16, %rd2, %rd15;
	add.s64 	%rd17, %rd1, %rd15;
	add.s64 	%rd18, %rd3, %rd15;
	ld.global.nc.f64 	%fd19, [%rd18];
	ld.global.f64 	%fd20, [%rd17];
	fma.rn.f64 	%fd21, %fd2, %fd20, %fd19;
	st.global.f64 	[%rd17], %fd21;
	mul.f64 	%fd22, %fd1, %fd21;
	ld.global.f64 	%fd23, [%rd16];
	sub.f64 	%fd24, %fd23, %fd22;
	st.global.f64 	[%rd16], %fd24;
	add.s32 	%r18, %r18, %r2;
	setp.lt.s32 	%p7, %r18, %r12;
	@%p7 bra 	$L__BB3_4;
	bra.uni 	$L__BB3_8;
$L__BB3_5:
	setp.gt.f64 	%p3, %fd3, 0d0000000000000000;
	@%p3 bra 	$L__BB3_6;
	bra.uni 	$L__BB3_7;
$L__BB3_6:
	mul.wide.s32 	%rd11, %r18, 8;
	add.s64 	%rd12, %rd1, %rd11;
	add.s64 	%rd13, %rd2, %rd11;
	add.s64 	%rd14, %rd3, %rd11;
	ld.global.nc.f64 	%fd11, [%rd14];
	ld.global.f64 	%fd12, [%rd13];
	fma.rn.f64 	%fd13, %fd3, %fd12, %fd11;
	ld.global.f64 	%fd14, [%rd12];
	fma.rn.f64 	%fd15, %fd2, %fd14, %fd13;
	st.global.f64 	[%rd12], %fd15;
	fma.rn.f64 	%fd16, %fd2, %fd15, %fd13;
	mul.f64 	%fd17, %fd1, %fd16;
	sub.f64 	%fd18, %fd12, %fd17;
	st.global.f64 	[%rd13], %fd18;
	add.s32 	%r18, %r18, %r2;
	setp.lt.s32 	%p5, %r18, %r12;
	@%p5 bra 	$L__BB3_6;
	bra.uni 	$L__BB3_8;
$L__BB3_7:
	mul.wide.s32 	%rd7, %r18, 8;
	add.s64 	%rd8, %rd2, %rd7;
	add.s64 	%rd9, %rd1, %rd7;
	add.s64 	%rd10, %rd3, %rd7;
	ld.global.nc.f64 	%fd4, [%rd10];
	ld.global.f64 	%fd5, [%rd9];
	fma.rn.f64 	%fd6, %fd2, %fd5, %fd4;
	st.global.f64 	[%rd9], %fd6;
	fma.rn.f64 	%fd7, %fd2, %fd6, %fd4;
	mul.f64 	%fd8, %fd1, %fd7;
	ld.global.f64 	%fd9, [%rd8];
	sub.f64 	%fd10, %fd9, %fd8;
	st.global.f64 	[%rd8], %fd10;
	add.s32 	%r18, %r18, %r2;
	setp.lt.s32 	%p4, %r18, %r12;
	@%p4 bra 	$L__BB3_7;
$L__BB3_8:
	ret;

}
	// .globl	sgd_heavy_ball_f32
.visible .entry sgd_heavy_ball_f32(
	.param .u64 .ptr .align 1 sgd_heavy_ball_f32_param_0,
	.param .u64 .ptr .align 1 sgd_heavy_ball_f32_param_1,
	.param .u64 .ptr .align 1 sgd_heavy_ball_f32_param_2,
	.param .u64 .ptr .align 1 sgd_heavy_ball_f32_param_3,
	.param .f32 sgd_heavy_ball_f32_param_4,
	.param .f32 sgd_heavy_ball_f32_param_5,
	.param .f32 sgd_heavy_ball_f32_param_6,
	.param .u32 sgd_heavy_ball_f32_param_7
)
{
	.reg .pred 	%p<9>;
	.reg .b32 	%r<31>;
	.reg .b32 	%f<49>;
	.reg .b64 	%rd<25>;

	ld.param.u64 	%rd4, [sgd_heavy_ball_f32_param_0];
	ld.param.u64 	%rd5, [sgd_heavy_ball_f32_param_1];
	ld.param.u64 	%rd6, [sgd_heavy_ball_f32_param_3];
	ld.param.f32 	%f1, [sgd_heavy_ball_f32_param_4];
	ld.param.f32 	%f2, [sgd_heavy_ball_f32_param_5];
	ld.param.f32 	%f3, [sgd_heavy_ball_f32_param_6];
	ld.param.u32 	%r12, [sgd_heavy_ball_f32_param_7];
	cvta.to.global.u64 	%rd1, %rd6;
	cvta.to.global.u64 	%rd2, %rd4;
	cvta.to.global.u64 	%rd3, %rd5;
	mov.u32 	%r13, %ctaid.x;
	mov.u32 	%r14, %ntid.x;
	mov.u32 	%r15, %tid.x;
	mad.lo.s32 	%r29, %r13, %r14, %r15;
	mov.u32 	%r16, %nctaid.x;
	mul.lo.s32 	%r2, %r14, %r16;
	setp.ge.s32 	%p1, %r29, %r12;
	@%p1 bra 	$L__BB4_7;
	add.s32 	%r17, %r29, %r2;
	max.s32 	%r18, %r12, %r17;
	setp.lt.s32 	%p2, %r17, %r12;
	selp.u32 	%r19, 1, 0, %p2;
	add.s32 	%r20, %r17, %r19;
	sub.s32 	%r21, %r18, %r20;
	div.u32 	%r22, %r21, %r2;
	add.s32 	%r3, %r22, %r19;
	and.b32  	%r23, %r3, 3;
	setp.eq.s32 	%p3, %r23, 3;
	@%p3 bra 	$L__BB4_4;
	add.s32 	%r24, %r3, 1;
	and.b32  	%r25, %r24, 3;
	neg.s32 	%r27, %r25;
$L__BB4_3:
	.pragma "nounroll";
	setp.gt.f32 	%p4, %f3, 0f00000000;
	mul.wide.s32 	%rd7, %r29, 4;
	add.s64 	%rd8, %rd1, %rd7;
	add.s64 	%rd9, %rd2, %rd7;
	add.s64 	%rd10, %rd3, %rd7;
	ld.global.nc.f32 	%f4, [%rd10];
	ld.global.f32 	%f5, [%rd9];
	ld.global.f32 	%f6, [%rd8];
	fma.rn.f32 	%f7, %f3, %f5, %f4;
	selp.f32 	%f8, %f7, %f4, %p4;
	mul.f32 	%f9, %f1, %f8;
	sub.f32 	%f10, %f5, %f9;
	sub.f32 	%f11, %f5, %f6;
	fma.rn.f32 	%f12, %f2, %f11, %f10;
	st.global.f32 	[%rd8], %f5;
	st.global.f32 	[%rd9], %f12;
	add.s32 	%r29, %r29, %r2;
	add.s32 	%r27, %r27, 1;
	setp.ne.s32 	%p5, %r27, 0;
	@%p5 bra 	$L__BB4_3;
$L__BB4_4:
	setp.lt.u32 	%p6, %r3, 3;
	@%p6 bra 	$L__BB4_7;
	mul.wide.s32 	%rd15, %r2, 4;
	shl.b32 	%r26, %r2, 2;
$L__BB4_6:
	setp.gt.f32 	%p7, %f3, 0f00000000;
	mul.wide.s32 	%rd11, %r29, 4;
	add.s64 	%rd12, %rd3, %rd11;
	ld.global.nc.f32 	%f13, [%rd12];
	add.s64 	%rd13, %rd2, %rd11;
	ld.global.f32 	%f14, [%rd13];
	add.s64 	%rd14, %rd1, %rd11;
	ld.global.f32 	%f15, [%rd14];
	fma.rn.f32 	%f16, %f3, %f14, %f13;
	selp.f32 	%f17, %f16, %f13, %p7;
	mul.f32 	%f18, %f1, %f17;
	sub.f32 	%f19, %f14, %f18;
	sub.f32 	%f20, %f14, %f15;
	fma.rn.f32 	%f21, %f2, %f20, %f19;
	st.global.f32 	[%rd14], %f14;
	st.global.f32 	[%rd13], %f21;
	add.s64 	%rd16, %rd12, %rd15;
	ld.global.nc.f32 	%f22, [%rd16];
	add.s64 	%rd17, %rd13, %rd15;
	ld.global.f32 	%f23, [%rd17];
	add.s64 	%rd18, %rd14, %rd15;
	ld.global.f32 	%f24, [%rd18];
	fma.rn.f32 	%f25, %f3, %f23, %f22;
	selp.f32 	%f26, %f25, %f22, %p7;
	mul.f32 	%f27, %f1, %f26;
	sub.f32 	%f28, %f23, %f27;
	sub.f32 	%f29, %f23, %f24;
	fma.rn.f32 	%f30, %f2, %f29, %f28;
	st.global.f32 	[%rd18], %f23;
	st.global.f32 	[%rd17], %f30;
	add.s64 	%rd19, %rd16, %rd15;
	ld.global.nc.f32 	%f31, [%rd19];
	add.s64 	%rd20, %rd17, %rd15;
	ld.global.f32 	%f32, [%rd20];
	add.s64 	%rd21, %rd18, %rd15;
	ld.global.f32 	%f33, [%rd21];
	fma.rn.f32 	%f34, %f3, %f32, %f31;
	selp.f32 	%f35, %f34, %f31, %p7;
	mul.f32 	%f36, %f1, %f35;
	sub.f32 	%f37, %f32, %f36;
	sub.f32 	%f38, %f32, %f33;
	fma.rn.f32 	%f39, %f2, %f38, %f37;
	st.global.f32 	[%rd21], %f32;
	st.global.f32 	[%rd20], %f39;
	add.s64 	%rd22, %rd19, %rd15;
	ld.global.nc.f32 	%f40, [%rd22];
	add.s64 	%rd23, %rd20, %rd15;
	ld.global.f32 	%f41, [%rd23];
	add.s64 	%rd24, %rd21, %rd15;
	ld.global.f32 	%f42, [%rd24];
	fma.rn.f32 	%f43, %f3, %f41, %f40;
	selp.f32 	%f44, %f43, %f40, %p7;
	mul.f32 	%f45, %f1, %f44;
	sub.f32 	%f46, %f41, %f45;
	sub.f32 	%f47, %f41, %f42;
	fma.rn.f32 	%f48, %f2, %f47, %f46;
	st.global.f32 	[%rd24], %f41;
	st.global.f32 	[%rd23], %f48;
	add.s32 	%r29, %r26, %r29;
	setp.lt.s32 	%p8, %r29, %r12;
	@%p8 bra 	$L__BB4_6;
$L__BB4_7:
	ret;

}
	// .globl	sgd_accelerated_f32
.visible .entry sgd_accelerated_f32(
	.param .u64 .ptr .align 1 sgd_accelerated_f32_param_0,
	.param .u64 .ptr .align 1 sgd_accelerated_f32_param_1,
	.param .u64 .ptr .align 1 sgd_accelerated_f32_param_2,
	.param .u64 .ptr .align 1 sgd_accelerated_f32_param_3,
	.param .f32 sgd_accelerated_f32_param_4,
	.param .f32 sgd_accelerated_f32_param_5,
	.param .f32 sgd_accelerated_f32_param_6,
	.param .u32 sgd_accelerated_f32_param_7
)
{
	.reg .pred 	%p<22>;
	.reg .b32 	%r<31>;
	.reg .b32 	%f<86>;
	.reg .b64 	%rd<32>;

	ld.param.u64 	%rd5, [sgd_accelerated_f32_param_0];
	ld.param.u64 	%rd6, [sgd_accelerated_f32_param_1];
	ld.param.u64 	%rd7, [sgd_accelerated_f32_param_2];
	ld.param.u64 	%rd8, [sgd_accelerated_f32_param_3];
	ld.param.f32 	%f2, [sgd_accelerated_f32_param_4];
	ld.param.f32 	%f3, [sgd_accelerated_f32_param_5];
	ld.param.f32 	%f4, [sgd_accelerated_f32_param_6];
	ld.param.u32 	%r12, [sgd_accelerated_f32_param_7];
	cvta.to.global.u64 	%rd1, %rd5;
	cvta.to.global.u64 	%rd2, %rd8;
	cvta.to.global.u64 	%rd3, %rd7;
	cvta.to.global.u64 	%rd4, %rd6;
	mov.u32 	%r13, %ctaid.x;
	mov.u32 	%r14, %ntid.x;
	mov.u32 	%r15, %tid.x;
	mad.lo.s32 	%r29, %r13, %r14, %r15;
	mov.u32 	%r16, %nctaid.x;
	mul.lo.s32 	%r2, %r14, %r16;
	setp.ge.s32 	%p1, %r29, %r12;
	@%p1 bra 	$L__BB5_7;
	mov.f32 	%f5, 0f3F800000;
	sub.f32 	%f1, %f5, %f3;
	add.s32 	%r17, %r29, %r2;
	max.s32 	%r18, %r12, %r17;
	setp.lt.s32 	%p2, %r17, %r12;
	selp.u32 	%r19, 1, 0, %p2;
	add.s32 	%r20, %r17, %r19;
	sub.s32 	%r21, %r18, %r20;
	div.u32 	%r22, %r21, %r2;
	add.s32 	%r3, %r22, %r19;
	and.b32  	%r23, %r3, 3;
	setp.eq.s32 	%p3, %r23, 3;
	@%p3 bra 	$L__BB5_4;
	add.s32 	%r24, %r3, 1;
	and.b32  	%r25, %r24, 3;
	neg.s32 	%r27, %r25;
$L__BB5_3:
	.pragma "nounroll";
	mul.wide.s32 	%rd9, %r29, 4;
	add.s64 	%rd10, %rd1, %rd9;
	add.s64 	%rd11, %rd2, %rd9;
	add.s64 	%rd12, %rd3, %rd9;
	add.s64 	%rd13, %rd4, %rd9;
	ld.global.nc.f32 	%f6, [%rd13];
	ld.global.f32 	%f7, [%rd12];
	ld.global.f32 	%f8, [%rd11];
	mul.f32 	%f9, %f6, %f7;
	setp.lt.f32 	%p4, %f9, 0f00000000;
	abs.f32 	%f10, %f9;
	setp.gt.f32 	%p5, %f10, %f4;
	and.pred  	%p6, %p4, %p5;
	selp.f32 	%f12, 0f00000000, %f7, %p6;
	selp.f32 	%f13, 0f00000000, %f8, %p6;
	mul.f32 	%f14, %f3, %f12;
	mul.f32 	%f15, %f2, %f6;
	sub.f32 	%f16, %f14, %f15;
	st.global.f32 	[%rd12], %f16;
	mul.f32 	%f17, %f3, %f13;
	mul.f32 	%f18, %f1, %f6;
	fma.rn.f32 	%f19, %f6, %f18, %f17;
	st.global.f32 	[%rd11], %f19;
	ld.global.f32 	%f20, [%rd10];
	add.f32 	%f21, %f20, %f16;
	st.global.f32 	[%rd10], %f21;
	add.s32 	%r29, %r29, %r2;
	add.s32 	%r27, %r27, 1;
	setp.ne.s32 	%p7, %r27, 0;
	@%p7 bra 	$L__BB5_3;
$L__BB5_4:
	setp.lt.u32 	%p8, %r3, 3;
	@%p8 bra 	$L__BB5_7;
	mul.wide.s32 	%rd19, %r2, 4;
	shl.b32 	%r26, %r2, 2;
$L__BB5_6:
	mul.wide.s32 	%rd14, %r29, 4;
	add.s64 	%rd15, %rd4, %rd14;
	ld.global.nc.f32 	%f22, [%rd15];
	add.s64 	%rd16, %rd3, %rd14;
	ld.global.f32 	%f23, [%rd16];
	add.s64 	%rd17, %rd2, %rd14;
	ld.global.f32 	%f24, [%rd17];
	mul.f32 	%f25, %f22, %f23;
	setp.lt.f32 	%p9, %f25, 0f00000000;
	abs.f32 	%f26, %f25;
	setp.gt.f32 	%p10, %f26, %f4;
	and.pred  	%p11, %p9, %p10;
	selp.f32 	%f28, 0f00000000, %f23, %p11;
	selp.f32 	%f29, 0f00000000, %f24, %p11;
	mul.f32 	%f30, %f3, %f28;
	mul.f32 	%f31, %f2, %f22;
	sub.f32 	%f32, %f30, %f31;
	st.global.f32 	[%rd16], %f32;
	mul.f32 	%f33, %f3, %f29;
	mul.f32 	%f34, %f1, %f22;
	fma.rn.f32 	%f35, %f22, %f34, %f33;
	st.global.f32 	[%rd17], %f35;
	add.s64 	%rd18, %rd1, %rd14;
	ld.global.f32 	%f36, [%rd18];
	add.f32 	%f37, %f36, %f32;
	st.global.f32 	[%rd18], %f37;
	add.s64 	%rd20, %rd15, %rd19;
	ld.global.nc.f32 	%f38, [%rd20];
	add.s64 	%rd21, %rd16, %rd19;
	ld.global.f32 	%f39, [%rd21];
	add.s64 	%rd22, %rd17, %rd19;
	ld.global.f32 	%f40, [%rd22];
	mul.f32 	%f41, %f38, %f39;
	setp.lt.f32 	%p12, %f41, 0f00000000;
	abs.f32 	%f42, %f41;
	setp.gt.f32 	%p13, %f42, %f4;
	and.pred  	%p14, %p12, %p13;
	selp.f32 	%f44, 0f00000000, %f39, %p14;
	selp.f32 	%f45, 0f00000000, %f40, %p14;
	mul.f32 	%f46, %f3, %f44;
	mul.f32 	%f47, %f2, %f38;
	sub.f32 	%f48, %f46, %f47;
	st.global.f32 	[%rd21], %f48;
	mul.f32 	%f49, %f3, %f45;
	mul.f32 	%f50, %f1, %f38;
	fma.rn.f32 	%f51, %f38, %f50, %f49;
	st.global.f32 	[%rd22], %f51;
	add.s64 	%rd23, %rd18, %rd19;
	ld.global.f32 	%f52, [%rd23];
	add.f32 	%f53, %f52, %f48;
	st.global.f32 	[%rd23], %f53;
	add.s64 	%rd24, %rd20, %rd19;
	ld.global.nc.f32 	%f54, [%rd24];
	add.s64 	%rd25, %rd21, %rd19;
	ld.global.f32 	%f55, [%rd25];
	add.s64 	%rd26, %rd22, %rd19;
	ld.global.f32 	%f56, [%rd26];
	mul.f32 	%f57, %f54, %f55;
	setp.lt.f32 	%p15, %f57, 0f00000000;
	abs.f32 	%f58, %f57;
	setp.gt.f32 	%p16, %f58, %f4;
	and.pred  	%p17, %p15, %p16;
	selp.f32 	%f60, 0f00000000, %f55, %p17;
	selp.f32 	%f61, 0f00000000, %f56, %p17;
	mul.f32 	%f62, %f3, %f60;
	mul.f32 	%f63, %f2, %f54;
	sub.f32 	%f64, %f62, %f63;
	st.global.f32 	[%rd25], %f64;
	mul.f32 	%f65, %f3, %f61;
	mul.f32 	%f66, %f1, %f54;
	fma.rn.f32 	%f67, %f54, %f66, %f65;
	st.global.f32 	[%rd26], %f67;
	add.s64 	%rd27, %rd23, %rd19;
	ld.global.f32 	%f68, [%rd27];
	add.f32 	%f69, %f68, %f64;
	st.global.f32 	[%rd27], %f69;
	add.s64 	%rd28, %rd24, %rd19;
	ld.global.nc.f32 	%f70, [%rd28];
	add.s64 	%rd29, %rd25, %rd19;
	ld.global.f32 	%f71, [%rd29];
	add.s64 	%rd30, %rd26, %rd19;
	ld.global.f32 	%f72, [%rd30];
	mul.f32 	%f73, %f70, %f71;
	setp.lt.f32 	%p18, %f73, 0f00000000;
	abs.f32 	%f74, %f73;
	setp.gt.f32 	%p19, %f74, %f4;
	and.pred  	%p20, %p18, %p19;
	selp.f32 	%f76, 0f00000000, %f71, %p20;
	selp.f32 	%f77, 0f00000000, %f72, %p20;
	mul.f32 	%f78, %f3, %f76;
	mul.f32 	%f79, %f2, %f70;
	sub.f32 	%f80, %f78, %f79;
	st.global.f32 	[%rd29], %f80;
	mul.f32 	%f81, %f3, %f77;
	mul.f32 	%f82, %f1, %f70;
	fma.rn.f32 	%f83, %f70, %f82, %f81;
	st.global.f32 	[%rd30], %f83;
	add.s64 	%rd31, %rd27, %rd19;
	ld.global.f32 	%f84, [%rd31];
	add.f32 	%f85, %f84, %f80;
	st.global.f32 	[%rd31], %f85;
	add.s32 	%r29, %r26, %r29;
	setp.lt.s32 	%p21, %r29, %r12;
	@%p21 bra 	$L__BB5_6;
$L__BB5_7:
	ret;

}
	// .globl	init_sgd_momentum_f32
.visible .entry init_sgd_momentum_f32(
	.param .u64 .ptr .align 1 init_sgd_momentum_f32_param_0,
	.param .u32 init_sgd_momentum_f32_param_1
)
{
	.reg .pred 	%p<7>;
	.reg .b32 	%r<33>;
	.reg .b64 	%rd<11>;

	ld.param.u64 	%rd2, [init_sgd_momentum_f32_param_0];
	ld.param.u32 	%r12, [init_sgd_momentum_f32_param_1];
	cvta.to.global.u64 	%rd1, %rd2;
	mov.u32 	%r13, %ctaid.x;
	mov.u32 	%r14, %ntid.x;
	mov.u32 	%r15, %tid.x;
	mad.lo.s32 	%r31, %r13, %r14, %r15;
	mov.u32 	%r16, %nctaid.x;
	mul.lo.s32 	%r2, %r14, %r16;
	setp.ge.s32 	%p1, %r31, %r12;
	@%p1 bra 	$L__BB6_7;
	add.s32 	%r17, %r31, %r2;
	max.s32 	%r18, %r12, %r17;
	setp.lt.s32 	%p2, %r17, %r12;
	selp.u32 	%r19, 1, 0, %p2;
	add.s32 	%r20, %r17, %r19;
	sub.s32 	%r21, %r18, %r20;
	div.u32 	%r22, %r21, %r2;
	add.s32 	%r3, %r22, %r19;
	and.b32  	%r23, %r3, 3;
	setp.eq.s32 	%p3, %r23, 3;
	@%p3 bra 	$L__BB6_4;
	add.s32 	%r24, %r3, 1;
	and.b32  	%r25, %r24, 3;
	neg.s32 	%r29, %r25;
$L__BB6_3:
	.pragma "nounroll";
	mul.wide.s32 	%rd3, %r31, 4;
	add.s64 	%rd4, %rd1, %rd3;
	mov.b32 	%r26, 0;
	st.global.u32 	[%rd4], %r26;
	add.s32 	%r31, %r31, %r2;
	add.s32 	%r29, %r29, 1;
	setp.ne.s32 	%p4, %r29, 0;
	@%p4 bra 	$L__BB6_3;
$L__BB6_4:
	setp.lt.u32 	%p5, %r3, 3;
	@%p5 bra 	$L__BB6_7;
	mul.wide.s32 	%rd7, %r2, 4;
	shl.b32 	%r28, %r2, 2;
$L__BB6_6:
	mul.wide.s32 	%rd5, %r31, 4;
	add.s64 	%rd6, %rd1, %rd5;
	mov.b32 	%r27, 0;
	st.global.u32 	[%rd6], %r27;
	add.s64 	%rd8, %rd6, %rd7;
	st.global.u32 	[%rd8], %r27;
	add.s64 	%rd9, %rd8, %rd7;
	st.global.u32 	[%rd9], %r27;
	add.s64 	%rd10, %rd9, %rd7;
	st.global.u32 	[%rd10], %r27;
	add.s32 	%r31, %r28, %r31;
	setp.lt.s32 	%p6, %r31, %r12;
	@%p6 bra 	$L__BB6_6;
$L__BB6_7:
	ret;

}


// ===== COMPILED SASS (sm_100) =====

	.target	sm_100

	.elftype	@"ET_EXEC"


//--------------------- .note.nv.tkinfo           --------------------------
	.section	.note.nv.tkinfo,"",@"SHT_NOTE"
	.sectionflags	@"SHF_NOTE_NV_TKINFO"
	.tkinfo
        /*0018*/ 	.word	0x00000002
        /*0030*/ 	.string	""
        /*0030*/ 	.string	"ptxas"
        /*0030*/ 	.string	"Cuda compilation tools, release 13.0, V13.0.88"
        /*0030*/ 	.string	"Build cuda_13.0.r13.0/compiler.36424714_0"
        /*0030*/ 	.string	"-arch sm_100 -m 64 "



//--------------------- .note.nv.cuinfo           --------------------------
	.section	.note.nv.cuinfo,"",@"SHT_NOTE"
	.sectionflags	@"SHF_NOTE_NV_CUINFO"
        /*0018*/ 	.short	0x0002
        /*001a*/ 	.short	0x0064
        /*001c*/ 	.short	0x0082
	.zero		2


//--------------------- .nv.info                  --------------------------
	.section	.nv.info,"",@"SHT_CUDA_INFO"
	.align	4


	//----- nvinfo : EIATTR_REGCOUNT
	.align		4
        /*0000*/ 	.byte	0x04, 0x2f
        /*0002*/ 	.short	(.L_1 - .L_0)
	.align		4
.L_0:
        /*0004*/ 	.word	index@(sgd_update_f32)
        /*0008*/ 	.word	0x00000010


	//----- nvinfo : EIATTR_FRAME_SIZE
	.align		4
.L_1:
        /*000c*/ 	.byte	0x04, 0x11
        /*000e*/ 	.short	(.L_3 - .L_2)
	.align		4
.L_2:
        /*0010*/ 	.word	index@(sgd_update_f32)
        /*0014*/ 	.word	0x00000000


	//----- nvinfo : EIATTR_REGCOUNT
	.align		4
.L_3:
        /*0018*/ 	.byte	0x04, 0x2f
        /*001a*/ 	.short	(.L_5 - .L_4)
	.align		4
.L_4:
        /*001c*/ 	.word	index@(sgd_update_f64)
        /*0020*/ 	.word	0x00000012


	//----- nvinfo : EIATTR_FRAME_SIZE
	.align		4
.L_5:
        /*0024*/ 	.byte	0x04, 0x11
        /*0026*/ 	.short	(.L_7 - .L_6)
	.align		4
.L_6:
        /*0028*/ 	.word	index@(sgd_update_f64)
        /*002c*/ 	.word	0x00000000


	//----- nvinfo : EIATTR_REGCOUNT
	.align		4
.L_7:
        /*0030*/ 	.byte	0x04, 0x2f
        /*0032*/ 	.short	(.L_9 - .L_8)
	.align		4
.L_8:
        /*0034*/ 	.word	index@(sgd_momentum_update_f32)
        /*0038*/ 	.word	0x00000016


	//----- nvinfo : EIATTR_FRAME_SIZE
	.align		4
.L_9:
        /*003c*/ 	.byte	0x04, 0x11
        /*003e*/ 	.short	(.L_11 - .L_10)
	.align		4
.L_10:
        /*0040*/ 	.word	index@(sgd_momentum_update_f32)
        /*0044*/ 	.word	0x00000000


	//----- nvinfo : EIATTR_REGCOUNT
	.align		4
.L_11:
        /*0048*/ 	.byte	0x04, 0x2f
        /*004a*/ 	.short	(.L_13 - .L_12)
	.align		4
.L_12:
        /*004c*/ 	.word	index@(sgd_momentum_update_f64)
        /*0050*/ 	.word	0x0000001a


	//----- nvinfo : EIATTR_FRAME_SIZE
	.align		4
.L_13:
        /*0054*/ 	.byte	0x04, 0x11
        /*0056*/ 	.short	(.L_15 - .L_14)
	.align		4
.L_14:
        /*0058*/ 	.word	index@(sgd_momentum_update_f64)
        /*005c*/ 	.word	0x00000000


	//----- nvinfo : EIATTR_REGCOUNT
	.align		4
.L_15:
        /*0060*/ 	.byte	0x04, 0x2f
        /*0062*/ 	.short	(.L_17 - .L_16)
	.align		4
.L_16:
        /*0064*/ 	.word	index@(sgd_heavy_ball_f32)
        /*0068*/ 	.word	0x0000001c


	//----- nvinfo : EIATTR_FRAME_SIZE
	.align		4
.L_17:
        /*006c*/ 	.byte	0x04, 0x11
        /*006e*/ 	.short	(.L_19 - .L_18)
	.align		4
.L_18:
        /*0070*/ 	.word	index@(sgd_heavy_ball_f32)
        /*0074*/ 	.word	0x00000000


	//----- nvinfo : EIATTR_REGCOUNT
	.align		4
.L_19:
        /*0078*/ 	.byte	0x04, 0x2f
        /*007a*/ 	.short	(.L_21 - .L_20)
	.align		4
.L_20:
        /*007c*/ 	.word	index@(sgd_accelerated_f32)
        /*0080*/ 	.word	0x00000020


	//----- nvinfo : EIATTR_FRAME_SIZE
	.align		4
.L_21:
        /*0084*/ 	.byte	0x04, 0x11
        /*0086*/ 	.short	(.L_23 - .L_22)
	.align		4
.L_22:
        /*0088*/ 	.word	index@(sgd_accelerated_f32)
        /*008c*/ 	.word	0x00000000


	//----- nvinfo : EIATTR_REGCOUNT
	.align		4
.L_23:
        /*0090*/ 	.byte	0x04, 0x2f
        /*0092*/ 	.short	(.L_25 - .L_24)
	.align		4
.L_24:
        /*0094*/ 	.word	index@(init_sgd_momentum_f32)
        /*0098*/ 	.word	0x00000010


	//----- nvinfo : EIATTR_FRAME_SIZE
	.align		4
.L_25:
        /*009c*/ 	.byte	0x04, 0x11
        /*009e*/ 	.short	(.L_27 - .L_26)
	.align		4
.L_26:
        /*00a0*/ 	.word	index@(init_sgd_momentum_f32)
        /*00a4*/ 	.word	0x00000000


	//----- nvinfo : EIATTR_MIN_STACK_SIZE
	.align		4
.L_27:
        /*00a8*/ 	.byte	0x04, 0x12
        /*00aa*/ 	.short	(.L_29 - .L_28)
	.align		4
.L_28:
        /*00ac*/ 	.word	index@(init_sgd_momentum_f32)
        /*00b0*/ 	.word	0x00000000


	//----- nvinfo : EIATTR_MIN_STACK_SIZE
	.align		4
.L_29:
        /*00b4*/ 	.byte	0x04, 0x12
        /*00b6*/ 	.short	(.L_31 - .L_30)
	.align		4
.L_30:
        /*00b8*/ 	.word	index@(sgd_accelerated_f32)
        /*00bc*/ 	.word	0x00000000


	//----- nvinfo : EIATTR_MIN_STACK_SIZE
	.align		4
.L_31:
        /*00c0*/ 	.byte	0x04, 0x12
        /*00c2*/ 	.short	(.L_33 - .L_32)
	.align		4
.L_32:
        /*00c4*/ 	.word	index@(sgd_heavy_ball_f32)
        /*00c8*/ 	.word	0x00000000


	//----- nvinfo : EIATTR_MIN_STACK_SIZE
	.align		4
.L_33:
        /*00cc*/ 	.byte	0x04, 0x12
        /*00ce*/ 	.short	(.L_35 - .L_34)
	.align		4
.L_34:
        /*00d0*/ 	.word	index@(sgd_momentum_update_f64)
        /*00d4*/ 	.word	0x00000000


	//----- nvinfo : EIATTR_MIN_STACK_SIZE
	.align		4
.L_35:
        /*00d8*/ 	.byte	0x04, 0x12
        /*00da*/ 	.short	(.L_37 - .L_36)
	.align		4
.L_36:
        /*00dc*/ 	.word	index@(sgd_momentum_update_f32)
        /*00e0*/ 	.word	0x00000000


	//----- nvinfo : EIATTR_MIN_STACK_SIZE
	.align		4
.L_37:
        /*00e4*/ 	.byte	0x04, 0x12
        /*00e6*/ 	.short	(.L_39 - .L_38)
	.align		4
.L_38:
        /*00e8*/ 	.word	index@(sgd_update_f64)
        /*00ec*/ 	.word	0x00000000


	//----- nvinfo : EIATTR_MIN_STACK_SIZE
	.align		4
.L_39:
        /*00f0*/ 	.byte	0x04, 0x12
        /*00f2*/ 	.short	(.L_41 - .L_40)
	.align		4
.L_40:
        /*00f4*/ 	.word	index@(sgd_update_f32)
        /*00f8*/ 	.word	0x00000000
.L_41:


//--------------------- .nv.compat                --------------------------
	.section	.nv.compat,"",@"SHT_CUDA_COMPAT_INFO"
	.align	4
        /*0000*/ 	.byte	0x02, 0x09, 0x00, 0x00, 0x02, 0x02, 0x01, 0x00, 0x02, 0x05, 0x05, 0x00, 0x03, 0x07, 0x01, 0x01
        /*0010*/ 	.byte	0x02, 0x03, 0x00, 0x00, 0x02, 0x06, 0x01, 0x00, 0x04, 0x0b, 0x08, 0x00, 0x01, 0x00, 0x00, 0x00
        /*0020*/ 	.byte	0x00, 0x00, 0x00, 0x00


//--------------------- .nv.info.init_sgd_momentum_f32 --------------------------
	.section	.nv.info.init_sgd_momentum_f32,"",@"SHT_CUDA_INFO"
	.sectionflags	@""
	.align	4


	//----- nvinfo : EIATTR_CUDA_API_VERSION
	.align		4
        /*0000*/ 	.byte	0x04, 0x37
        /*0002*/ 	.short	(.L_43 - .L_42)
.L_42:
        /*0004*/ 	.word	0x00000082


	//----- nvinfo : EIATTR_KPARAM_INFO
	.align		4
.L_43:
        /*0008*/ 	.byte	0x04, 0x17
        /*000a*/ 	.short	(.L_45 - .L_44)
.L_44:
        /*000c*/ 	.word	0x00000000
        /*0010*/ 	.short	0x0001
        /*0012*/ 	.short	0x0008
        /*0014*/ 	.byte	0x00, 0xf0, 0x11, 0x00


	//----- nvinfo : EIATTR_KPARAM_INFO
	.align		4
.L_45:
        /*0018*/ 	.byte	0x04, 0x17
        /*001a*/ 	.short	(.L_47 - .L_46)
.L_46:
        /*001c*/ 	.word	0x00000000
        /*0020*/ 	.short	0x0000
        /*0022*/ 	.short	0x0000
        /*0024*/ 	.byte	0x00, 0xf5, 0x21, 0x00


	//----- nvinfo : EIATTR_SPARSE_MMA_MASK
	.align		4
.L_47:
        /*0028*/ 	.byte	0x03, 0x50
        /*002a*/ 	.short	0x0000


	//----- nvinfo : EIATTR_MAXREG_COUNT
	.align		4
        /*002c*/ 	.byte	0x03, 0x1b
        /*002e*/ 	.short	0x00ff


	//----- nvinfo : EIATTR_MERCURY_ISA_VERSION
	.align		4
        /*0030*/ 	.byte	0x03, 0x5f
        /*0032*/ 	.short	0x0101


	//----- nvinfo : EIATTR_VRC_CTA_INIT_COUNT
	.align		4
        /*0034*/ 	.byte	0x02, 0x4a
	.zero		1
	.zero		1


	//----- nvinfo : EIATTR_EXIT_INSTR_OFFSETS
	.align		4
        /*0038*/ 	.byte	0x04, 0x1c
        /*003a*/ 	.short	(.L_49 - .L_48)


	//   ....[0]....
.L_48:
        /*003c*/ 	.word	0x00000090


	//   ....[1]....
        /*0040*/ 	.word	0x00000330


	//   ....[2]....
        /*0044*/ 	.word	0x00000400


	//----- nvinfo : EIATTR_CRS_STACK_SIZE
	.align		4
.L_49:
        /*0048*/ 	.byte	0x04, 0x1e
        /*004a*/ 	.short	(.L_51 - .L_50)
.L_50:
        /*004c*/ 	.word	0x00000000


	//----- nvinfo : EIATTR_CBANK_PARAM_SIZE
	.align		4
.L_51:
        /*0050*/ 	.byte	0x03, 0x19
        /*0052*/ 	.short	0x000c


	//----- nvinfo : EIATTR_PARAM_CBANK
	.align		4
        /*0054*/ 	.byte	0x04, 0x0a
        /*0056*/ 	.short	(.L_53 - .L_52)
	.align		4
.L_52:
        /*0058*/ 	.word	index@(.nv.constant0.init_sgd_momentum_f32)
        /*005c*/ 	.short	0x0380
        /*005e*/ 	.short	0x000c


	//----- nvinfo : EIATTR_SW_WAR
	.align		4
.L_53:
        /*0060*/ 	.byte	0x04, 0x36
        /*0062*/ 	.short	(.L_55 - .L_54)
.L_54:
        /*0064*/ 	.word	0x00000008
.L_55:


//--------------------- .nv.info.sgd_accelerated_f32 --------------------------
	.section	.nv.info.sgd_accelerated_f32,"",@"SHT_CUDA_INFO"
	.sectionflags	@""
	.align	4


	//----- nvinfo : EIATTR_CUDA_API_VERSION
	.align		4
        /*0000*/ 	.byte	0x04, 0x37
        /*0002*/ 	.short	(.L_57 - .L_56)
.L_56:
        /*0004*/ 	.word	0x00000082


	//----- nvinfo : EIATTR_KPARAM_INFO
	.align		4
.L_57:
        /*0008*/ 	.byte	0x04, 0x17
        /*000a*/ 	.short	(.L_59 - .L_58)
.L_58:
        /*000c*/ 	.word	0x00000000
        /*0010*/ 	.short	0x0007
        /*0012*/ 	.short	0x002c
        /*0014*/ 	.byte	0x00, 0xf0, 0x11, 0x00


	//----- nvinfo : EIATTR_KPARAM_INFO
	.align		4
.L_59:
        /*0018*/ 	.byte	0x04, 0x17
        /*001a*/ 	.short	(.L_61 - .L_60)
.L_60:
        /*001c*/ 	.word	0x00000000
        /*0020*/ 	.short	0x0006
        /*0022*/ 	.short	0x0028
        /*0024*/ 	.byte	0x00, 0xf0, 0x11, 0x00


	//----- nvinfo : EIATTR_KPARAM_INFO
	.align		4
.L_61:
        /*0028*/ 	.byte	0x04, 0x17
        /*002a*/ 	.short	(.L_63 - .L_62)
.L_62:
        /*002c*/ 	.word	0x00000000
        /*0030*/ 	.short	0x0005
        /*0032*/ 	.short	0x0024
        /*0034*/ 	.byte	0x00, 0xf0, 0x11, 0x00


	//----- nvinfo : EIATTR_KPARAM_INFO
	.align		4
.L_63:
        /*0038*/ 	.byte	0x04, 0x17
        /*003a*/ 	.short	(.L_65 - .L_64)
.L_64:
        /*003c*/ 	.word	0x00000000
        /*0040*/ 	.short	0x0004
        /*0042*/ 	.short	0x0020
        /*0044*/ 	.byte	0x00, 0xf0, 0x11, 0x00


	//----- nvinfo : EIATTR_KPARAM_INFO
	.align		4
.L_65:
        /*0048*/ 	.byte	0x04, 0x17
        /*004a*/ 	.short	(.L_67 - .L_66)
.L_66:
        /*004c*/ 	.word	0x00000000
        /*0050*/ 	.short	0x0003
        /*0052*/ 	.short	0x0018
        /*0054*/ 	.byte	0x00, 0xf5, 0x21, 0x00


	//----- nvinfo : EIATTR_KPARAM_INFO
	.align		4
.L_67:
        /*0058*/ 	.byte	0x04, 0x17
        /*005a*/ 	.short	(.L_69 - .L_68)
.L_68:
        /*005c*/ 	.word	0x00000000
        /*0060*/ 	.short	0x0002
        /*0062*/ 	.short	0x0010
        /*0064*/ 	.byte	0x00, 0xf5, 0x21, 0x00


	//----- nvinfo : EIATTR_KPARAM_INFO
	.align		4
.L_69:
        /*0068*/ 	.byte	0x04, 0x17
        /*006a*/ 	.short	(.L_71 - .L_70)
.L_70:
        /*006c*/ 	.word	0x00000000
        /*0070*/ 	.short	0x0001
        /*0072*/ 	.short	0x0008
        /*0074*/ 	.byte	0x00, 0xf5, 0x21, 0x00


	//----- nvinfo : EIATTR_KPARAM_INFO
	.align		4
.L_71:
        /*0078*/ 	.byte	0x04, 0x17
        /*007a*/ 	.short	(.L_73 - .L_72)
.L_72:
        /*007c*/ 	.word	0x00000000
        /*0080*/ 	.short	0x0000
        /*0082*/ 	.short	0x0000
        /*0084*/ 	.byte	0x00, 0xf5, 0x21, 0x00


	//----- nvinfo : EIATTR_SPARSE_MMA_MASK
	.align		4
.L_73:
        /*0088*/ 	.byte	0x03, 0x50
        /*008a*/ 	.short	0x0000


	//----- nvinfo : EIATTR_MAXREG_COUNT
	.align		4
        /*008c*/ 	.byte	0x03, 0x1b
        /*008e*/ 	.short	0x00ff


	//----- nvinfo : EIATTR_MERCURY_ISA_VERSION
	.align		4
        /*0090*/ 	.byte	0x03, 0x5f
        /*0092*/ 	.short	0x0101


	//----- nvinfo : EIATTR_VRC_CTA_INIT_COUNT
	.align		4
        /*0094*/ 	.byte	0x02, 0x4a
	.zero		1
	.zero		1


	//----- nvinfo : EIATTR_EXIT_INSTR_OFFSETS
	.align		4
        /*0098*/ 	.byte	0x04, 0x1c
        /*009a*/ 	.short	(.L_75 - .L_74)


	//   ....[0]....
.L_74:
        /*009c*/ 	.word	0x00000090


	//   ....[1]....
        /*00a0*/ 	.word	0x00000540


	//   ....[2]....
        /*00a4*/ 	.word	0x00000b00


	//----- nvinfo : EIATTR_CRS_STACK_SIZE
	.align		4
.L_75:
        /*00a8*/ 	.byte	0x04, 0x1e
        /*00aa*/ 	.short	(.L_77 - .L_76)
.L_76:
        /*00ac*/ 	.word	0x00000000


	//----- nvinfo : EIATTR_CBANK_PARAM_SIZE
	.align		4
.L_77:
        /*00b0*/ 	.byte	0x03, 0x19
        /*00b2*/ 	.short	0x0030


	//----- nvinfo : EIATTR_PARAM_CBANK
	.align		4
        /*00b4*/ 	.byte	0x04, 0x0a
        /*00b6*/ 	.short	(.L_79 - .L_78)
	.align		4
.L_78:
        /*00b8*/ 	.word	index@(.nv.constant0.sgd_accelerated_f32)
        /*00bc*/ 	.short	0x0380
        /*00be*/ 	.short	0x0030


	//----- nvinfo : EIATTR_SW_WAR
	.align		4
.L_79:
        /*00c0*/ 	.byte	0x04, 0x36
        /*00c2*/ 	.short	(.L_81 - .L_80)
.L_80:
        /*00c4*/ 	.word	0x00000008
.L_81:


//--------------------- .nv.info.sgd_heavy_ball_f32 --------------------------
	.section	.nv.info.sgd_heavy_ball_f32,"",@"SHT_CUDA_INFO"
	.sectionflags	@""
	.align	4


	//----- nvinfo : EIATTR_CUDA_API_VERSION
	.align		4
        /*0000*/ 	.byte	0x04, 0x37
        /*0002*/ 	.short	(.L_83 - .L_82)
.L_82:
        /*0004*/ 	.word	0x00000082


	//----- nvinfo : EIATTR_KPARAM_INFO
	.align		4
.L_83:
        /*0008*/ 	.byte	0x04, 0x17
        /*000a*/ 	.short	(.L_85 - .L_84)
.L_84:
        /*000c*/ 	.word	0x00000000
        /*0010*/ 	.short	0x0007
        /*0012*/ 	.short	0x002c
        /*0014*/ 	.byte	0x00, 0xf0, 0x11, 0x00


	//----- nvinfo : EIATTR_KPARAM_INFO
	.align		4
.L_85:
        /*0018*/ 	.byte	0x04, 0x17
        /*001a*/ 	.short	(.L_87 - .L_86)
.L_86:
        /*001c*/ 	.word	0x00000000
        /*0020*/ 	.short	0x0006
        /*0022*/ 	.short	0x0028
        /*0024*/ 	.byte	0x00, 0xf0, 0x11, 0x00


	//----- nvinfo : EIATTR_KPARAM_INFO
	.align		4
.L_87:
        /*0028*/ 	.byte	0x04, 0x17
        /*002a*/ 	.short	(.L_89 - .L_88)
.L_88:
        /*002c*/ 	.word	0x00000000
        /*0030*/ 	.short	0x0005
        /*0032*/ 	.short	0x0024
        /*0034*/ 	.byte	0x00, 0xf0, 0x11, 0x00


	//----- nvinfo : EIATTR_KPARAM_INFO
	.align		4
.L_89:
        /*0038*/ 	.byte	0x04, 0x17
        /*003a*/ 	.short	(.L_91 - .L_90)
.L_90:
        /*003c*/ 	.word	0x00000000
        /*0040*/ 	.short	0x0004
        /*0042*/ 	.short	0x0020
        /*0044*/ 	.byte	0x00, 0xf0, 0x11, 0x00


	//----- nvinfo : EIATTR_KPARAM_INFO
	.align		4
.L_91:
        /*0048*/ 	.byte	0x04, 0x17
        /*004a*/ 	.short	(.L_93 - .L_92)
.L_92:
        /*004c*/ 	.word	0x00000000
        /*0050*/ 	.short	0x0003
        /*0052*/ 	.short	0x0018
        /*0054*/ 	.byte	0x00, 0xf5, 0x21, 0x00


	//----- nvinfo : EIATTR_KPARAM_INFO
	.align		4
.L_93:
        /*0058*/ 	.byte	0x04, 0x17
        /*005a*/ 	.short	(.L_95 - .L_94)
.L_94:
        /*005c*/ 	.word	0x00000000
        /*0060*/ 	.short	0x0002
        /*0062*/ 	.short	0x0010
        /*0064*/ 	.byte	0x00, 0xf5, 0x21, 0x00


	//----- nvinfo : EIATTR_KPARAM_INFO
	.align		4
.L_95:
        /*0068*/ 	.byte	0x04, 0x17
        /*006a*/ 	.short	(.L_97 - .L_96)
.L_96:
        /*006c*/ 	.word	0x00000000
        /*0070*/ 	.short	0x0001
        /*0072*/ 	.short	0x0008
        /*0074*/ 	.byte	0x00, 0xf5, 0x21, 0x00


	//----- nvinfo : EIATTR_KPARAM_INFO
	.align		4
.L_97:
        /*0078*/ 	.byte	0x04, 0x17
        /*007a*/ 	.short	(.L_99 - .L_98)
.L_98:
        /*007c*/ 	.word	0x00000000
        /*0080*/ 	.short	0x0000
        /*0082*/ 	.short	0x0000
        /*0084*/ 	.byte	0x00, 0xf5, 0x21, 0x00


	//----- nvinfo : EIATTR_SPARSE_MMA_MASK
	.align		4
.L_99:
        /*0088*/ 	.byte	0x03, 0x50
        /*008a*/ 	.short	0x0000


	//----- nvinfo : EIATTR_MAXREG_COUNT
	.align		4
        /*008c*/ 	.byte	0x03, 0x1b
        /*008e*/ 	.short	0x00ff


	//----- nvinfo : EIATTR_MERCURY_ISA_VERSION
	.align		4
        /*0090*/ 	.byte	0x03, 0x5f
        /*0092*/ 	.short	0x0101


	//----- nvinfo : EIATTR_VRC_CTA_INIT_COUNT
	.align		4
        /*0094*/ 	.byte	0x02, 0x4a
	.zero		1
	.zero		1


	//----- nvinfo : EIATTR_EXIT_INSTR_OFFSETS
	.align		4
        /*0098*/ 	.byte	0x04, 0x1c
        /*009a*/ 	.short	(.L_101 - .L_100)


	//   ....[0]....
.L_100:
        /*009c*/ 	.word	0x00000090


	//   ....[1]....
        /*00a0*/ 	.word	0x00000420


	//   ....[2]....
        /*00a4*/ 	.word	0x000007c0


	//----- nvinfo : EIATTR_CRS_STACK_SIZE
	.align		4
.L_101:
        /*00a8*/ 	.byte	0x04, 0x1e
        /*00aa*/ 	.short	(.L_103 - .L_102)
.L_102:
        /*00ac*/ 	.word	0x00000000


	//----- nvinfo : EIATTR_CBANK_PARAM_SIZE
	.align		4
.L_103:
        /*00b0*/ 	.byte	0x03, 0x19
        /*00b2*/ 	.short	0x0030


	//----- nvinfo : EIATTR_PARAM_CBANK
	.align		4
        /*00b4*/ 	.byte	0x04, 0x0a
        /*00b6*/ 	.short	(.L_105 - .L_104)
	.align		4
.L_104:
        /*00b8*/ 	.word	index@(.nv.constant0.sgd_heavy_ball_f32)
        /*00bc*/ 	.short	0x0380
        /*00be*/ 	.short	0x0030


	//----- nvinfo : EIATTR_SW_WAR
	.align		4
.L_105:
        /*00c0*/ 	.byte	0x04, 0x36
        /*00c2*/ 	.short	(.L_107 - .L_106)
.L_106:
        /*00c4*/ 	.word	0x00000008
.L_107:


//--------------------- .nv.info.sgd_momentum_update_f64 --------------------------
	.section	.nv.info.sgd_momentum_update_f64,"",@"SHT_CUDA_INFO"
	.sectionflags	@""
	.align	4


	//----- nvinfo : EIATTR_CUDA_API_VERSION
	.align		4
        /*0000*/ 	.byte	0x04, 0x37
        /*0002*/ 	.short	(.L_109 - .L_108)
.L_108:
        /*0004*/ 	.word	0x00000082


	//----- nvinfo : EIATTR_KPARAM_INFO
	.align		4
.L_109:
        /*0008*/ 	.byte	0x04, 0x17
        /*000a*/ 	.short	(.L_111 - .L_110)
.L_110:
        /*000c*/ 	.word	0x00000000
        /*0010*/ 	.short	0x0007
        /*0012*/ 	.short	0x0034
        /*0014*/ 	.byte	0x00, 0xf0, 0x11, 0x00


	//----- nvinfo : EIATTR_KPARAM_INFO
	.align		4
.L_111:
        /*0018*/ 	.byte	0x04, 0x17
        /*001a*/ 	.short	(.L_113 - .L_112)
.L_112:
        /*001c*/ 	.word	0x00000000
        /*0020*/ 	.short	0x0006
        /*0022*/ 	.short	0x0030
        /*0024*/ 	.byte	0x00, 0xf0, 0x11, 0x00


	//----- nvinfo : EIATTR_KPARAM_INFO
	.align		4
.L_113:
        /*0028*/ 	.byte	0x04, 0x17
        /*002a*/ 	.short	(.L_115 - .L_114)
.L_114:
        /*002c*/ 	.word	0x00000000
        /*0030*/ 	.short	0x0005
        /*0032*/ 	.short	0x0028
        /*0034*/ 	.byte	0x00, 0xf0, 0x21, 0x00


	//----- nvinfo : EIATTR_KPARAM_INFO
	.align		4
.L_115:
        /*0038*/ 	.byte	0x04, 0x17
        /*003a*/ 	.short	(.L_117 - .L_116)
.L_116:
        /*003c*/ 	.word	0x00000000
        /*0040*/ 	.short	0x0004
        /*0042*/ 	.short	0x0020
        /*0044*/ 	.byte	0x00, 0xf0, 0x21, 0x00


	//----- nvinfo : EIATTR_KPARAM_INFO
	.align		4
.L_117:
        /*0048*/ 	.byte	0x04, 0x17
        /*004a*/ 	.short	(.L_119 - .L_118)
.L_118:
        /*004c*/ 	.word	0x00000000
        /*0050*/ 	.short	0x0003
        /*0052*/ 	.short	0x0018
        /*0054*/ 	.byte	0x00, 0xf0, 0x21, 0x00


	//----- nvinfo : EIATTR_KPARAM_INFO
	.align		4
.L_119:
        /*0058*/ 	.byte	0x04, 0x17
        /*005a*/ 	.short	(.L_121 - .L_120)
.L_120:
        /*005c*/ 	.word	0x00000000
        /*0060*/ 	.short	0x0002
        /*0062*/ 	.short	0x0010
        /*0064*/ 	.byte	0x00, 0xf5, 0x21, 0x00


	//----- nvinfo : EIATTR_KPARAM_INFO
	.align		4
.L_121:
        /*0068*/ 	.byte	0x04, 0x17
        /*006a*/ 	.short	(.L_123 - .L_122)
.L_122:
        /*006c*/ 	.word	0x00000000
        /*0070*/ 	.short	0x0001
        /*0072*/ 	.short	0x0008
        /*0074*/ 	.byte	0x00, 0xf5, 0x21, 0x00


	//----- nvinfo : EIATTR_KPARAM_INFO
	.align		4
.L_123:
        /*0078*/ 	.byte	0x04, 0x17
        /*007a*/ 	.short	(.L_125 - .L_124)
.L_124:
        /*007c*/ 	.word	0x00000000
        /*0080*/ 	.short	0x0000
        /*0082*/ 	.short	0x0000
        /*0084*/ 	.byte	0x00, 0xf5, 0x21, 0x00


	//----- nvinfo : EIATTR_SPARSE_MMA_MASK
	.align		4
.L_125:
        /*0088*/ 	.byte	0x03, 0x50
        /*008a*/ 	.short	0x0000


	//----- nvinfo : EIATTR_MAXREG_COUNT
	.align		4
        /*008c*/ 	.byte	0x03, 0x1b
        /*008e*/ 	.short	0x00ff


	//----- nvinfo : EIATTR_MERCURY_ISA_VERSION
	.align		4
        /*0090*/ 	.byte	0x03, 0x5f
        /*0092*/ 	.short	0x0101


	//----- nvinfo : EIATTR_VRC_CTA_INIT_COUNT
	.align		4
        /*0094*/ 	.byte	0x02, 0x4a
	.zero		1
	.zero		1


	//----- nvinfo : EIATTR_EXIT_INSTR_OFFSETS
	.align		4
        /*0098*/ 	.byte	0x04, 0x1c
        /*009a*/ 	.short	(.L_127 - .L_126)


	//   ....[0]....
.L_126:
        /*009c*/ 	.word	0x00000090


	//   ....[1]....
        /*00a0*/ 	.word	0x00000280


	//   ....[2]....
        /*00a4*/ 	.word	0x00000370


	//   ....[3]....
        /*00a8*/ 	.word	0x00000530


	//   ....[4]....
        /*00ac*/ 	.word	0x00000630


	//----- nvinfo : EIATTR_CRS_STACK_SIZE
	.align		4
.L_127:
        /*00b0*/ 	.byte	0x04, 0x1e
        /*00b2*/ 	.short	(.L_129 - .L_128)
.L_128:
        /*00b4*/ 	.word	0x00000000


	//----- nvinfo : EIATTR_CBANK_PARAM_SIZE
	.align		4
.L_129:
        /*00b8*/ 	.byte	0x03, 0x19
        /*00ba*/ 	.short	0x0038


	//----- nvinfo : EIATTR_PARAM_CBANK
	.align		4
        /*00bc*/ 	.byte	0x04, 0x0a
        /*00be*/ 	.short	(.L_131 - .L_130)
	.align		4
.L_130:
        /*00c0*/ 	.word	index@(.nv.constant0.sgd_momentum_update_f64)
        /*00c4*/ 	.short	0x0380
        /*00c6*/ 	.short	0x0038


	//----- nvinfo : EIATTR_SW_WAR
	.align		4
.L_131:
        /*00c8*/ 	.byte	0x04, 0x36
        /*00ca*/ 	.short	(.L_133 - .L_132)
.L_132:
        /*00cc*/ 	.word	0x00000008
.L_133:


//--------------------- .nv.info.sgd_momentum_update_f32 --------------------------
	.section	.nv.info.sgd_momentum_update_f32,"",@"SHT_CUDA_INFO"
	.sectionflags	@""
	.align	4


	//----- nvinfo : EIATTR_CUDA_API_VERSION
	.align		4
        /*0000*/ 	.byte	0x04, 0x37
        /*0002*/ 	.short	(.L_135 - .L_134)
.L_134:
        /*0004*/ 	.word	0x00000082


	//----- nvinfo : EIATTR_KPARAM_INFO
	.align		4
.L_135:
        /*0008*/ 	.byte	0x04, 0x17
        /*000a*/ 	.short	(.L_137 - .L_136)
.L_136:
        /*000c*/ 	.word	0x00000000
        /*0010*/ 	.short	0x0007
        /*0012*/ 	.short	0x0028
        /*0014*/ 	.byte	0x00, 0xf0, 0x11, 0x00


	//----- nvinfo : EIATTR_KPARAM_INFO
	.align		4
.L_137:
        /*0018*/ 	.byte	0x04, 0x17
        /*001a*/ 	.short	(.L_139 - .L_138)
.L_138:
        /*001c*/ 	.word	0x00000000
        /*0020*/ 	.short	0x0006
        /*0022*/ 	.short	0x0024
        /*0024*/ 	.byte	0x00, 0xf0, 0x11, 0x00


	//----- nvinfo : EIATTR_KPARAM_INFO
	.align		4
.L_139:
        /*0028*/ 	.byte	0x04, 0x17
        /*002a*/ 	.short	(.L_141 - .L_140)
.L_140:
        /*002c*/ 	.word	0x00000000
        /*0030*/ 	.short	0x0005
        /*0032*/ 	.short	0x0020
        /*0034*/ 	.byte	0x00, 0xf0, 0x11, 0x00


	//----- nvinfo : EIATTR_KPARAM_INFO
	.align		4
.L_141:
        /*0038*/ 	.byte	0x04, 0x17
        /*003a*/ 	.short	(.L_143 - .L_142)
.L_142:
        /*003c*/ 	.word	0x00000000
        /*0040*/ 	.short	0x0004
        /*0042*/ 	.short	0x001c
        /*0044*/ 	.byte	0x00, 0xf0, 0x11, 0x00


	//----- nvinfo : EIATTR_KPARAM_INFO
	.align		4
.L_143:
        /*0048*/ 	.byte	0x04, 0x17
        /*004a*/ 	.short	(.L_145 - .L_144)
.L_144:
        /*004c*/ 	.word	0x00000000
        /*0050*/ 	.short	0x0003
        /*0052*/ 	.short	0x0018
        /*0054*/ 	.byte	0x00, 0xf0, 0x11, 0x00


	//----- nvinfo : EIATTR_KPARAM_INFO
	.align		4
.L_145:
        /*0058*/ 	.byte	0x04, 0x17
        /*005a*/ 	.short	(.L_147 - .L_146)
.L_146:
        /*005c*/ 	.word	0x00000000
        /*0060*/ 	.short	0x0002
        /*0062*/ 	.short	0x0010
        /*0064*/ 	.byte	0x00, 0xf5, 0x21, 0x00


	//----- nvinfo : EIATTR_KPARAM_INFO
	.align		4
.L_147:
        /*0068*/ 	.byte	0x04, 0x17
        /*006a*/ 	.short	(.L_149 - .L_148)
.L_148:
        /*006c*/ 	.word	0x00000000
        /*0070*/ 	.short	0x0001
        /*0072*/ 	.short	0x0008
        /*0074*/ 	.byte	0x00, 0xf5, 0x21, 0x00


	//----- nvinfo : EIATTR_KPARAM_INFO
	.align		4
.L_149:
        /*0078*/ 	.byte	0x04, 0x17
        /*007a*/ 	.short	(.L_151 - .L_150)
.L_150:
        /*007c*/ 	.word	0x00000000
        /*0080*/ 	.short	0x0000
        /*0082*/ 	.short	0x0000
        /*0084*/ 	.byte	0x00, 0xf5, 0x21, 0x00


	//----- nvinfo : EIATTR_SPARSE_MMA_MASK
	.align		4
.L_151:
        /*0088*/ 	.byte	0x03, 0x50
        /*008a*/ 	.short	0x0000


	//----- nvinfo : EIATTR_MAXREG_COUNT
	.align		4
        /*008c*/ 	.byte	0x03, 0x1b
        /*008e*/ 	.short	0x00ff


	//----- nvinfo : EIATTR_MERCURY_ISA_VERSION
	.align		4
        /*0090*/ 	.byte	0x03, 0x5f
        /*0092*/ 	.short	0x0101


	//----- nvinfo : EIATTR_VRC_CTA_INIT_COUNT
	.align		4
        /*0094*/ 	.byte	0x02, 0x4a
	.zero		1
	.zero		1


	//----- nvinfo : EIATTR_EXIT_INSTR_OFFSETS
	.align		4
        /*0098*/ 	.byte	0x04, 0x1c
        /*009a*/ 	.short	(.L_153 - .L_152)


	//   ....[0]....
.L_152:
        /*009c*/ 	.word	0x00000090


	//   ....[1]....
        /*00a0*/ 	.word	0x00000260


	//   ....[2]....
        /*00a4*/ 	.word	0x00000350


	//   ....[3]....
        /*00a8*/ 	.word	0x000004f0


	//   ....[4]....
        /*00ac*/ 	.word	0x000005f0


	//----- nvinfo : EIATTR_CRS_STACK_SIZE
	.align		4
.L_153:
        /*00b0*/ 	.byte	0x04, 0x1e
        /*00b2*/ 	.short	(.L_155 - .L_154)
.L_154:
        /*00b4*/ 	.word	0x00000000


	//----- nvinfo : EIATTR_CBANK_PARAM_SIZE
	.align		4
.L_155:
        /*00b8*/ 	.byte	0x03, 0x19
        /*00ba*/ 	.short	0x002c


	//----- nvinfo : EIATTR_PARAM_CBANK
	.align		4
        /*00bc*/ 	.byte	0x04, 0x0a
        /*00be*/ 	.short	(.L_157 - .L_156)
	.align		4
.L_156:
        /*00c0*/ 	.word	index@(.nv.constant0.sgd_momentum_update_f32)
        /*00c4*/ 	.short	0x0380
        /*00c6*/ 	.short	0x002c


	//----- nvinfo : EIATTR_SW_WAR
	.align		4
.L_157:
        /*00c8*/ 	.byte	0x04, 0x36
        /*00ca*/ 	.short	(.L_159 - .L_158)
.L_158:
        /*00cc*/ 	.word	0x00000008
.L_159:


//--------------------- .nv.info.sgd_update_f64   --------------------------
	.section	.nv.info.sgd_update_f64,"",@"SHT_CUDA_INFO"
	.sectionflags	@""
	.align	4


	//----- nvinfo : EIATTR_CUDA_API_VERSION
	.align		4
        /*0000*/ 	.byte	0x04, 0x37
        /*0002*/ 	.short	(.L_161 - .L_160)
.L_160:
        /*0004*/ 	.word	0x00000082


	//----- nvinfo : EIATTR_KPARAM_INFO
	.align		4
.L_161:
        /*0008*/ 	.byte	0x04, 0x17
        /*000a*/ 	.short	(.L_163 - .L_162)
.L_162:
        /*000c*/ 	.word	0x00000000
        /*0010*/ 	.short	0x0004
        /*0012*/ 	.short	0x0020
        /*0014*/ 	.byte	0x00, 0xf0, 0x11, 0x00


	//----- nvinfo : EIATTR_KPARAM_INFO
	.align		4
.L_163:
        /*0018*/ 	.byte	0x04, 0x17
        /*001a*/ 	.short	(.L_165 - .L_164)
.L_164:
        /*001c*/ 	.word	0x00000000
        /*0020*/ 	.short	0x0003
        /*0022*/ 	.short	0x0018
        /*0024*/ 	.byte	0x00, 0xf0, 0x21, 0x00


	//----- nvinfo : EIATTR_KPARAM_INFO
	.align		4
.L_165:
        /*0028*/ 	.byte	0x04, 0x17
        /*002a*/ 	.short	(.L_167 - .L_166)
.L_166:
        /*002c*/ 	.word	0x00000000
        /*0030*/ 	.short	0x0002
        /*0032*/ 	.short	0x0010
        /*0034*/ 	.byte	0x00, 0xf0, 0x21, 0x00


	//----- nvinfo : EIATTR_KPARAM_INFO
	.align		4
.L_167:
        /*0038*/ 	.byte	0x04, 0x17
        /*003a*/ 	.short	(.L_169 - .L_168)
.L_168:
        /*003c*/ 	.word	0x00000000
        /*0040*/ 	.short	0x0001
        /*0042*/ 	.short	0x0008
        /*0044*/ 	.byte	0x00, 0xf5, 0x21, 0x00


	//----- nvinfo : EIATTR_KPARAM_INFO
	.align		4
.L_169:
        /*0048*/ 	.byte	0x04, 0x17
        /*004a*/ 	.short	(.L_171 - .L_170)
.L_170:
        /*004c*/ 	.word	0x00000000
        /*0050*/ 	.short	0x0000
        /*0052*/ 	.short	0x0000
        /*0054*/ 	.byte	0x00, 0xf5, 0x21, 0x00


	//----- nvinfo : EIATTR_SPARSE_MMA_MASK
	.align		4
.L_171:
        /*0058*/ 	.byte	0x03, 0x50
        /*005a*/ 	.short	0x0000


	//----- nvinfo : EIATTR_MAXREG_COUNT
	.align		4
        /*005c*/ 	.byte	0x03, 0x1b
        /*005e*/ 	.short	0x00ff


	//----- nvinfo : EIATTR_MERCURY_ISA_VERSION
	.align		4
        /*0060*/ 	.byte	0x03, 0x5f
        /*0062*/ 	.short	0x0101


	//----- nvinfo : EIATTR_VRC_CTA_INIT_COUNT
	.align		4
        /*0064*/ 	.byte	0x02, 0x4a
	.zero		1
	.zero		1


	//----- nvinfo : EIATTR_EXIT_INSTR_OFFSETS
	.align		4
        /*0068*/ 	.byte	0x04, 0x1c
        /*006a*/ 	.short	(.L_173 - .L_172)


	//   ....[0]....
.L_172:
        /*006c*/ 	.word	0x00000090


	//   ....[1]....
        /*0070*/ 	.word	0x000001d0


	//   ....[2]....
        /*0074*/ 	.word	0x00000280


	//----- nvinfo : EIATTR_CRS_STACK_SIZE
	.align		4
.L_173:
        /*0078*/ 	.byte	0x04, 0x1e
        /*007a*/ 	.short	(.L_175 - .L_174)
.L_174:
        /*007c*/ 	.word	0x00000000


	//----- nvinfo : EIATTR_CBANK_PARAM_SIZE
	.align		4
.L_175:
        /*0080*/ 	.byte	0x03, 0x19
        /*0082*/ 	.short	0x0024


	//----- nvinfo : EIATTR_PARAM_CBANK
	.align		4
        /*0084*/ 	.byte	0x04, 0x0a
        /*0086*/ 	.short	(.L_177 - .L_176)
	.align		4
.L_176:
        /*0088*/ 	.word	index@(.nv.constant0.sgd_update_f64)
        /*008c*/ 	.short	0x0380
        /*008e*/ 	.short	0x0024


	//----- nvinfo : EIATTR_SW_WAR
	.align		4
.L_177:
        /*0090*/ 	.byte	0x04, 0x36
        /*0092*/ 	.short	(.L_179 - .L_178)
.L_178:
        /*0094*/ 	.word	0x00000008
.L_179:


//--------------------- .nv.info.sgd_update_f32   --------------------------
	.section	.nv.info.sgd_update_f32,"",@"SHT_CUDA_INFO"
	.sectionflags	@""
	.align	4


	//----- nvinfo : EIATTR_CUDA_API_VERSION
	.align		4
        /*0000*/ 	.byte	0x04, 0x37
        /*0002*/ 	.short	(.L_181 - .L_180)
.L_180:
        /*0004*/ 	.word	0x00000082


	//----- nvinfo : EIATTR_KPARAM_INFO
	.align		4
.L_181:
        /*0008*/ 	.byte	0x04, 0x17
        /*000a*/ 	.short	(.L_183 - .L_182)
.L_182:
        /*000c*/ 	.word	0x00000000
        /*0010*/ 	.short	0x0004
        /*0012*/ 	.short	0x0018
        /*0014*/ 	.byte	0x00, 0xf0, 0x11, 0x00


	//----- nvinfo : EIATTR_KPARAM_INFO
	.align		4
.L_183:
        /*0018*/ 	.byte	0x04, 0x17
        /*001a*/ 	.short	(.L_185 - .L_184)
.L_184:
        /*001c*/ 	.word	0x00000000
        /*0020*/ 	.short	0x0003
        /*0022*/ 	.short	0x0014
        /*0024*/ 	.byte	0x00, 0xf0, 0x11, 0x00


	//----- nvinfo : EIATTR_KPARAM_INFO
	.align		4
.L_185:
        /*0028*/ 	.byte	0x04, 0x17
        /*002a*/ 	.short	(.L_187 - .L_186)
.L_186:
        /*002c*/ 	.word	0x00000000
        /*0030*/ 	.short	0x0002
        /*0032*/ 	.short	0x0010
        /*0034*/ 	.byte	0x00, 0xf0, 0x11, 0x00


	//----- nvinfo : EIATTR_KPARAM_INFO
	.align		4
.L_187:
        /*0038*/ 	.byte	0x04, 0x17
        /*003a*/ 	.short	(.L_189 - .L_188)
.L_188:
        /*003c*/ 	.word	0x00000000
        /*0040*/ 	.short	0x0001
        /*0042*/ 	.short	0x0008
        /*0044*/ 	.byte	0x00, 0xf5, 0x21, 0x00


	//----- nvinfo : EIATTR_KPARAM_INFO
	.align		4
.L_189:
        /*0048*/ 	.byte	0x04, 0x17
        /*004a*/ 	.short	(.L_191 - .L_190)
.L_190:
        /*004c*/ 	.word	0x00000000
        /*0050*/ 	.short	0x0000
        /*0052*/ 	.short	0x0000
        /*0054*/ 	.byte	0x00, 0xf5, 0x21, 0x00


	//----- nvinfo : EIATTR_SPARSE_MMA_MASK
	.align		4
.L_191:
        /*0058*/ 	.byte	0x03, 0x50
        /*005a*/ 	.short	0x0000


	//----- nvinfo : EIATTR_MAXREG_COUNT
	.align		4
        /*005c*/ 	.byte	0x03, 0x1b
        /*005e*/ 	.short	0x00ff


	//----- nvinfo : EIATTR_MERCURY_ISA_VERSION
	.align		4
        /*0060*/ 	.byte	0x03, 0x5f
        /*0062*/ 	.short	0x0101


	//----- nvinfo : EIATTR_VRC_CTA_INIT_COUNT
	.align		4
        /*0064*/ 	.byte	0x02, 0x4a
	.zero		1
	.zero		1


	//----- nvinfo : EIATTR_EXIT_INSTR_OFFSETS
	.align		4
        /*0068*/ 	.byte	0x04, 0x1c
        /*006a*/ 	.short	(.L_193 - .L_192)


	//   ....[0]....
.L_192:
        /*006c*/ 	.word	0x00000090


	//   ....[1]....
        /*0070*/ 	.word	0x000001e0


	//   ....[2]....
        /*0074*/ 	.word	0x00000290


	//----- nvinfo : EIATTR_CRS_STACK_SIZE
	.align		4
.L_193:
        /*0078*/ 	.byte	0x04, 0x1e
        /*007a*/ 	.short	(.L_195 - .L_194)
.L_194:
        /*007c*/ 	.word	0x00000000


	//----- nvinfo : EIATTR_CBANK_PARAM_SIZE
	.align		4
.L_195:
        /*0080*/ 	.byte	0x03, 0x19
        /*0082*/ 	.short	0x001c


	//----- nvinfo : EIATTR_PARAM_CBANK
	.align		4
        /*0084*/ 	.byte	0x04, 0x0a
        /*0086*/ 	.short	(.L_197 - .L_196)
	.align		4
.L_196:
        /*0088*/ 	.word	index@(.nv.constant0.sgd_update_f32)
        /*008c*/ 	.short	0x0380
        /*008e*/ 	.short	0x001c


	//----- nvinfo : EIATTR_SW_WAR
	.align		4
.L_197:
        /*0090*/ 	.byte	0x04, 0x36
        /*0092*/ 	.short	(.L_199 - .L_198)
.L_198:
        /*0094*/ 	.word	0x00000008
.L_199:


//--------------------- .nv.callgraph             --------------------------
	.section	.nv.callgraph,"",@"SHT_CUDA_CALLGRAPH"
	.align	4
	.sectionentsize	8
	.align		4
        /*0000*/ 	.word	0x00000000
	.align		4
        /*0004*/ 	.word	0xffffffff
	.align		4
        /*0008*/ 	.word	0x00000000
	.align		4
        /*000c*/ 	.word	0xfffffffe
	.align		4
        /*0010*/ 	.word	0x00000000
	.align		4
        /*0014*/ 	.word	0xfffffffd
	.align		4
        /*0018*/ 	.word	0x00000000
	.align		4
        /*001c*/ 	.word	0xfffffffc


//--------------------- .text.init_sgd_momentum_f32 --------------------------
	.section	.text.init_sgd_momentum_f32,"ax",@progbits
	.align	128
        .global         init_sgd_momentum_f32
        .type           init_sgd_momentum_f32,@function
        .size           init_sgd_momentum_f32,(.L_x_33 - init_sgd_momentum_f32)
        .other          init_sgd_momentum_f32,@"STO_CUDA_ENTRY STV_DEFAULT"
init_sgd_momentum_f32:
.text.init_sgd_momentum_f32:
[----:B------:R-:W-:Y:S01]  /*0000*/  LDC R1, c[0x0][0x37c] ;  /* 0x0000df00ff017b82 */ /* 0x000fe20000000800 */
[----:B------:R-:W0:Y:S07]  /*0010*/  S2R R3, SR_TID.X ;  /* 0x0000000000037919 */ /* 0x000e2e0000002100 */
[----:B------:R-:W0:Y:S01]  /*0020*/  S2UR UR4, SR_CTAID.X ;  /* 0x00000000000479c3 */ /* 0x000e220000002500 */
[----:B------:R-:W1:Y:S07]  /*0030*/  LDCU UR6, c[0x0][0x388] ;  /* 0x00007100ff0677ac */ /* 0x000e6e0008000800 */
[----:B------:R-:W0:Y:S01]  /*0040*/  LDC R0, c[0x0][0x360] ;  /* 0x0000d800ff007b82 */ /* 0x000e220000000800 */
[----:B------:R-:W2:Y:S01]  /*0050*/  LDCU UR5, c[0x0][0x370] ;  /* 0x00006e00ff0577ac */ /* 0x000ea20008000800 */
[----:B0-----:R-:W-:-:S02]  /*0060*/  IMAD R3, R0, UR4, R3 ;  /* 0x0000000400037c24 */ /* 0x001fc4000f8e0203 */
[----:B--2---:R-:W-:-:S03]  /*0070*/  IMAD R0, R0, UR5, RZ ;  /* 0x0000000500007c24 */ /* 0x004fc6000f8e02ff */
[----:B-1----:R-:W-:-:S13]  /*0080*/  ISETP.GE.AND P0, PT, R3, UR6, PT ;  /* 0x0000000603007c0c */ /* 0x002fda000bf06270 */
[----:B------:R-:W-:Y:S05]  /*0090*/  @P0 EXIT ;  /* 0x000000000000094d */ /* 0x000fea0003800000 */
[----:B------:R-:W0:Y:S01]  /*00a0*/  I2F.U32.RP R8, R0 ;  /* 0x0000000000087306 */ /* 0x000e220000209000 */
[C---:B------:R-:W-:Y:S01]  /*00b0*/  IADD3 R2, PT, PT, R0.reuse, R3, RZ ;  /* 0x0000000300027210 */ /* 0x040fe20007ffe0ff */
[----:B------:R-:W-:Y:S01]  /*00c0*/  IMAD.MOV R9, RZ, RZ, -R0 ;  /* 0x000000ffff097224 */ /* 0x000fe200078e0a00 */
[----:B------:R-:W-:Y:S01]  /*00d0*/  ISETP.NE.U32.AND P2, PT, R0, RZ, PT ;  /* 0x000000ff0000720c */ /* 0x000fe20003f45070 */
[----:B------:R-:W1:Y:S01]  /*00e0*/  LDCU.64 UR4, c[0x0][0x358] ;  /* 0x00006b00ff0477ac */ /* 0x000e620008000a00 */
[C---:B------:R-:W-:Y:S01]  /*00f0*/  ISETP.GE.AND P0, PT, R2.reuse, UR6, PT ;  /* 0x0000000602007c0c */ /* 0x040fe2000bf06270 */
[----:B------:R-:W-:Y:S01]  /*0100*/  BSSY.RECONVERGENT B0, `(.L_x_0) ;  /* 0x0000022000007945 */ /* 0x000fe20003800200 */
[----:B------:R-:W-:Y:S02]  /*0110*/  VIMNMX R7, PT, PT, R2, UR6, !PT ;  /* 0x0000000602077c48 */ /* 0x000fe4000ffe0100 */
[----:B------:R-:W-:-:S04]  /*0120*/  SEL R6, RZ, 0x1, P0 ;  /* 0x00000001ff067807 */ /* 0x000fc80000000000 */
[----:B------:R-:W-:Y:S01]  /*0130*/  IADD3 R7, PT, PT, R7, -R2, -R6 ;  /* 0x8000000207077210 */ /* 0x000fe20007ffe806 */
[----:B0-----:R-:W0:Y:S02]  /*0140*/  MUFU.RCP R8, R8 ;  /* 0x0000000800087308 */ /* 0x001e240000001000 */
[----:B0-----:R-:W-:-:S06]  /*0150*/  VIADD R4, R8, 0xffffffe ;  /* 0x0ffffffe08047836 */ /* 0x001fcc0000000000 */
[----:B------:R0:W2:Y:S02]  /*0160*/  F2I.FTZ.U32.TRUNC.NTZ R5, R4 ;  /* 0x0000000400057305 */ /* 0x0000a4000021f000 */
[----:B0-----:R-:W-:Y:S02]  /*0170*/  IMAD.MOV.U32 R4, RZ, RZ, RZ ;  /* 0x000000ffff047224 */ /* 0x001fe400078e00ff */
[----:B--2---:R-:W-:-:S04]  /*0180*/  IMAD R9, R9, R5, RZ ;  /* 0x0000000509097224 */ /* 0x004fc800078e02ff */
[----:B------:R-:W-:-:S06]  /*0190*/  IMAD.HI.U32 R8, R5, R9, R4 ;  /* 0x0000000905087227 */ /* 0x000fcc00078e0004 */
[----:B------:R-:W-:-:S04]  /*01a0*/  IMAD.HI.U32 R5, R8, R7, RZ ;  /* 0x0000000708057227 */ /* 0x000fc800078e00ff */
[----:B------:R-:W-:-:S04]  /*01b0*/  IMAD.MOV R2, RZ, RZ, -R5 ;  /* 0x000000ffff027224 */ /* 0x000fc800078e0a05 */
[----:B------:R-:W-:-:S05]  /*01c0*/  IMAD R7, R0, R2, R7 ;  /* 0x0000000200077224 */ /* 0x000fca00078e0207 */
[----:B------:R-:W-:-:S13]  /*01d0*/  ISETP.GE.U32.AND P0, PT, R7, R0, PT ;  /* 0x000000000700720c */ /* 0x000fda0003f06070 */
[----:B------:R-:W-:Y:S01]  /*01e0*/  @P0 IADD3 R7, PT, PT, -R0, R7, RZ ;  /* 0x0000000700070210 */ /* 0x000fe20007ffe1ff */
[----:B------:R-:W-:-:S03]  /*01f0*/  @P0 VIADD R5, R5, 0x1 ;  /* 0x0000000105050836 */ /* 0x000fc60000000000 */
[----:B------:R-:W-:-:S13]  /*0200*/  ISETP.GE.U32.AND P1, PT, R7, R0, PT ;  /* 0x000000000700720c */ /* 0x000fda0003f26070 */
[----:B------:R-:W-:Y:S02]  /*0210*/  @P1 IADD3 R5, PT, PT, R5, 0x1, RZ ;  /* 0x0000000105051810 */ /* 0x000fe40007ffe0ff */
[----:B------:R-:W-:-:S05]  /*0220*/  @!P2 LOP3.LUT R5, RZ, R0, RZ, 0x33, !PT ;  /* 0x00000000ff05a212 */ /* 0x000fca00078e33ff */
[----:B------:R-:W-:-:S05]  /*0230*/  IMAD.IADD R2, R6, 0x1, R5 ;  /* 0x0000000106027824 */ /* 0x000fca00078e0205 */
[C---:B------:R-:W-:Y:S02]  /*0240*/  LOP3.LUT R4, R2.reuse, 0x3, RZ, 0xc0, !PT ;  /* 0x0000000302047812 */ /* 0x040fe400078ec0ff */
[----:B------:R-:W-:Y:S02]  /*0250*/  ISETP.GE.U32.AND P1, PT, R2, 0x3, PT ;  /* 0x000000030200780c */ /* 0x000fe40003f26070 */
[----:B------:R-:W-:-:S13]  /*0260*/  ISETP.NE.AND P0, PT, R4, 0x3, PT ;  /* 0x000000030400780c */ /* 0x000fda0003f05270 */
[----:B-1----:R-:W-:Y:S05]  /*0270*/  @!P0 BRA `(.L_x_1) ;  /* 0x0000000000288947 */ /* 0x002fea0003800000 */
[----:B------:R-:W0:Y:S01]  /*0280*/  LDC.64 R6, c[0x0][0x380] ;  /* 0x0000e000ff067b82 */ /* 0x000e220000000a00 */
[----:B------:R-:W-:-:S04]  /*0290*/  IADD3 R2, PT, PT, R2, 0x1, RZ ;  /* 0x0000000102027810 */ /* 0x000fc80007ffe0ff */
[----:B------:R-:W-:-:S05]  /*02a0*/  LOP3.LUT R2, R2, 0x3, RZ, 0xc0, !PT ;  /* 0x0000000302027812 */ /* 0x000fca00078ec0ff */
[----:B------:R-:W-:-:S07]  /*02b0*/  IMAD.MOV R2, RZ, RZ, -R2 ;  /* 0x000000ffff027224 */ /* 0x000fce00078e0a02 */
.L_x_2:
[----:B0-----:R-:W-:Y:S01]  /*02c0*/  IMAD.WIDE R4, R3, 0x4, R6 ;  /* 0x0000000403047825 */ /* 0x001fe200078e0206 */
[----:B------:R-:W-:-:S03]  /*02d0*/  IADD3 R2, PT, PT, R2, 0x1, RZ ;  /* 0x0000000102027810 */ /* 0x000fc60007ffe0ff */
[----:B------:R-:W-:Y:S01]  /*02e0*/  IMAD.IADD R3, R0, 0x1, R3 ;  /* 0x0000000100037824 */ /* 0x000fe200078e0203 */
[----:B------:R1:W-:Y:S01]  /*02f0*/  STG.E desc[UR4][R4.64], RZ ;  /* 0x000000ff04007986 */ /* 0x0003e2000c101904 */
[----:B------:R-:W-:-:S13]  /*0300*/  ISETP.NE.AND P0, PT, R2, RZ, PT ;  /* 0x000000ff0200720c */ /* 0x000fda0003f05270 */
[----:B-1----:R-:W-:Y:S05]  /*0310*/  @P0 BRA `(.L_x_2) ;  /* 0xfffffffc00e80947 */ /* 0x002fea000383ffff */
.L_x_1:
[----:B------:R-:W-:Y:S05]  /*0320*/  BSYNC.RECONVERGENT B0 ;  /* 0x0000000000007941 */ /* 0x000fea0003800200 */
.L_x_0:
[----:B------:R-:W-:Y:S05]  /*0330*/  @!P1 EXIT ;  /* 0x000000000000994d */ /* 0x000fea0003800000 */
[----:B------:R-:W0:Y:S02]  /*0340*/  LDC.64 R10, c[0x0][0x380] ;  /* 0x0000e000ff0a7b82 */ /* 0x000e240000000a00 */
.L_x_3:
[----:B01----:R-:W-:Y:S01]  /*0350*/  IMAD.WIDE R12, R3, 0x4, R10 ;  /* 0x00000004030c7825 */ /* 0x003fe200078e020a */
[----:B------:R-:W-:-:S04]  /*0360*/  LEA R3, R0, R3, 0x2 ;  /* 0x0000000300037211 */ /* 0x000fc800078e10ff */
[----:B------:R1:W-:Y:S01]  /*0370*/  STG.E desc[UR4][R12.64], RZ ;  /* 0x000000ff0c007986 */ /* 0x0003e2000c101904 */
[----:B------:R-:W-:Y:S01]  /*0380*/  IMAD.WIDE R4, R0, 0x4, R12 ;  /* 0x0000000400047825 */ /* 0x000fe200078e020c */
[----:B------:R-:W-:-:S04]  /*0390*/  ISETP.GE.AND P0, PT, R3, UR6, PT ;  /* 0x0000000603007c0c */ /* 0x000fc8000bf06270 */
[----:B------:R1:W-:Y:S01]  /*03a0*/  STG.E desc[UR4][R4.64], RZ ;  /* 0x000000ff04007986 */ /* 0x0003e2000c101904 */
[----:B------:R-:W-:-:S05]  /*03b0*/  IMAD.WIDE R6, R0, 0x4, R4 ;  /* 0x0000000400067825 */ /* 0x000fca00078e0204 */
[----:B------:R1:W-:Y:S01]  /*03c0*/  STG.E desc[UR4][R6.64], RZ ;  /* 0x000000ff06007986 */ /* 0x0003e2000c101904 */
[----:B------:R-:W-:-:S05]  /*03d0*/  IMAD.WIDE R8, R0, 0x4, R6 ;  /* 0x0000000400087825 */ /* 0x000fca00078e0206 */
[----:B------:R1:W-:Y:S01]  /*03e0*/  STG.E desc[UR4][R8.64], RZ ;  /* 0x000000ff08007986 */ /* 0x0003e2000c101904 */
[----:B------:R-:W-:Y:S05]  /*03f0*/  @!P0 BRA `(.L_x_3) ;  /* 0xfffffffc00d48947 */ /* 0x000fea000383ffff */
[----:B------:R-:W-:Y:S05]  /*0400*/  EXIT ;  /* 0x000000000000794d */ /* 0x000fea0003800000 */
.L_x_4:
[----:B------:R-:W-:-:S00]  /*0410*/  BRA `(.L_x_4) ;  /* 0xfffffffc00fc7947 */ /* 0x000fc0000383ffff */
[----:B------:R-:W-:-:S00]  /*0420*/  NOP ;  /* 0x0000000000007918 */ /* 0x000fc00000000000 */
        /* <DEDUP_REMOVED lines=13> */
.L_x_33:


//--------------------- .text.sgd_accelerated_f32 --------------------------
	.section	.text.sgd_accelerated_f32,"ax",@progbits
	.align	128
        .global         sgd_accelerated_f32
        .type           sgd_accelerated_f32,@function
        .size           sgd_accelerated_f32,(.L_x_34 - sgd_accelerated_f32)
        .other          sgd_accelerated_f32,@"STO_CUDA_ENTRY STV_DEFAULT"
sgd_accelerated_f32:
.text.sgd_accelerated_f32:
        /* <DEDUP_REMOVED lines=12> */
[----:B------:R-:W1:Y:S01]  /*00c0*/  LDCU.64 UR4, c[0x0][0x358] ;  /* 0x00006b00ff0477ac */ /* 0x000e620008000a00 */
[----:B------:R-:W-:Y:S01]  /*00d0*/  IADD3 R7, PT, PT, RZ, -R15, RZ ;  /* 0x8000000fff077210 */ /* 0x000fe20007ffe0ff */
[----:B------:R-:W-:Y:S01]  /*00e0*/  BSSY.RECONVERGENT B0, `(.L_x_5) ;  /* 0x000003e000007945 */ /* 0x000fe20003800200 */
[C---:B------:R-:W-:Y:S01]  /*00f0*/  ISETP.GE.AND P0, PT, R0.reuse, UR6, PT ;  /* 0x0000000600007c0c */ /* 0x040fe2000bf06270 */
[----:B------:R-:W2:Y:S01]  /*0100*/  LDCU UR7, c[0x0][0x3a8] ;  /* 0x00007500ff0777ac */ /* 0x000ea20008000800 */
[----:B------:R-:W-:Y:S02]  /*0110*/  VIMNMX R5, PT, PT, R0, UR6, !PT ;  /* 0x0000000600057c48 */ /* 0x000fe4000ffe0100 */
[----:B------:R-:W-:Y:S01]  /*0120*/  SEL R10, RZ, 0x1, P0 ;  /* 0x00000001ff0a7807 */ /* 0x000fe20000000000 */
[----:B------:R-:W3:Y:S01]  /*0130*/  LDCU UR8, c[0x0][0x3a0] ;  /* 0x00007400ff0877ac */ /* 0x000ee20008000800 */
[----:B------:R-:W-:-:S02]  /*0140*/  ISETP.NE.U32.AND P2, PT, R15, RZ, PT ;  /* 0x000000ff0f00720c */ /* 0x000fc40003f45070 */
[----:B------:R-:W-:Y:S01]  /*0150*/  IADD3 R0, PT, PT, R5, -R0, -R10 ;  /* 0x8000000005007210 */ /* 0x000fe20007ffe80a */
[----:B0-----:R-:W0:Y:S02]  /*0160*/  MUFU.RCP R4, R4 ;  /* 0x0000000400047308 */ /* 0x001e240000001000 */
[----:B0-----:R-:W-:-:S06]  /*0170*/  IADD3 R2, PT, PT, R4, 0xffffffe, RZ ;  /* 0x0ffffffe04027810 */ /* 0x001fcc0007ffe0ff */
[----:B------:R0:W4:Y:S02]  /*0180*/  F2I.FTZ.U32.TRUNC.NTZ R3, R2 ;  /* 0x0000000200037305 */ /* 0x000124000021f000 */
[----:B0-----:R-:W-:Y:S02]  /*0190*/  HFMA2 R2, -RZ, RZ, 0, 0 ;  /* 0x00000000ff027431 */ /* 0x001fe400000001ff */
[----:B----4-:R-:W-:-:S04]  /*01a0*/  IMAD R7, R7, R3, RZ ;  /* 0x0000000307077224 */ /* 0x010fc800078e02ff */
[----:B------:R-:W-:-:S06]  /*01b0*/  IMAD.HI.U32 R3, R3, R7, R2 ;  /* 0x0000000703037227 */ /* 0x000fcc00078e0002 */
[----:B------:R-:W-:-:S05]  /*01c0*/  IMAD.HI.U32 R3, R3, R0, RZ ;  /* 0x0000000003037227 */ /* 0x000fca00078e00ff */
[----:B------:R-:W-:-:S05]  /*01d0*/  IADD3 R2, PT, PT, -R3, RZ, RZ ;  /* 0x000000ff03027210 */ /* 0x000fca0007ffe1ff */
[----:B------:R-:W-:-:S05]  /*01e0*/  IMAD R0, R15, R2, R0 ;  /* 0x000000020f007224 */ /* 0x000fca00078e0200 */
[----:B------:R-:W-:-:S13]  /*01f0*/  ISETP.GE.U32.AND P0, PT, R0, R15, PT ;  /* 0x0000000f0000720c */ /* 0x000fda0003f06070 */
[----:B------:R-:W-:Y:S02]  /*0200*/  @P0 IADD3 R0, PT, PT, -R15, R0, RZ ;  /* 0x000000000f000210 */ /* 0x000fe40007ffe1ff */
[----:B------:R-:W-:Y:S02]  /*0210*/  @P0 IADD3 R3, PT, PT, R3, 0x1, RZ ;  /* 0x0000000103030810 */ /* 0x000fe40007ffe0ff */
[----:B------:R-:W-:Y:S02]  /*0220*/  ISETP.GE.U32.AND P1, PT, R0, R15, PT ;  /* 0x0000000f0000720c */ /* 0x000fe40003f26070 */
[----:B------:R-:W0:Y:S11]  /*0230*/  LDC R0, c[0x0][0x3a4] ;  /* 0x0000e900ff007b82 */ /* 0x000e360000000800 */
[----:B------:R-:W-:-:S02]  /*0240*/  @P1 IADD3 R3, PT, PT, R3, 0x1, RZ ;  /* 0x0000000103031810 */ /* 0x000fc40007ffe0ff */
[----:B------:R-:W-:-:S04]  /*0250*/  @!P2 LOP3.LUT R3, RZ, R15, RZ, 0x33, !PT ;  /* 0x0000000fff03a212 */ /* 0x000fc800078e33ff */
[----:B------:R-:W-:-:S04]  /*0260*/  IADD3 R10, PT, PT, R10, R3, RZ ;  /* 0x000000030a0a7210 */ /* 0x000fc80007ffe0ff */
[----:B------:R-:W-:Y:S01]  /*0270*/  LOP3.LUT R2, R10, 0x3, RZ, 0xc0, !PT ;  /* 0x000000030a027812 */ /* 0x000fe200078ec0ff */
[----:B0-----:R-:W-:-:S03]  /*0280*/  FADD R14, -R0, 1 ;  /* 0x3f800000000e7421 */ /* 0x001fc60000000100 */
[----:B------:R-:W-:-:S13]  /*0290*/  ISETP.NE.AND P0, PT, R2, 0x3, PT ;  /* 0x000000030200780c */ /* 0x000fda0003f05270 */
[----:B-123--:R-:W-:Y:S05]  /*02a0*/  @!P0 BRA `(.L_x_6) ;  /* 0x0000000000848947 */ /* 0x00efea0003800000 */
[----:B------:R-:W0:Y:S01]  /*02b0*/  LDC.64 R2, c[0x0][0x390] ;  /* 0x0000e400ff027b82 */ /* 0x000e220000000a00 */
[----:B------:R-:W-:-:S04]  /*02c0*/  IADD3 R11, PT, PT, R10, 0x1, RZ ;  /* 0x000000010a0b7810 */ /* 0x000fc80007ffe0ff */
[----:B------:R-:W-:-:S03]  /*02d0*/  LOP3.LUT R11, R11, 0x3, RZ, 0xc0, !PT ;  /* 0x000000030b0b7812 */ /* 0x000fc600078ec0ff */
[----:B------:R-:W1:Y:S01]  /*02e0*/  LDC.64 R4, c[0x0][0x398] ;  /* 0x0000e600ff047b82 */ /* 0x000e620000000a00 */
[----:B------:R-:W-:-:S07]  /*02f0*/  IADD3 R11, PT, PT, -R11, RZ, RZ ;  /* 0x000000ff0b0b7210 */ /* 0x000fce0007ffe1ff */
[----:B------:R-:W2:Y:S08]  /*0300*/  LDC.64 R6, c[0x0][0x380] ;  /* 0x0000e000ff067b82 */ /* 0x000eb00000000a00 */
[----:B------:R-:W3:Y:S02]  /*0310*/  LDC.64 R8, c[0x0][0x388] ;  /* 0x0000e200ff087b82 */ /* 0x000ee40000000a00 */
.L_x_7:
[----:B---34-:R-:W-:-:S04]  /*0320*/  IMAD.WIDE R20, R17, 0x4, R8 ;  /* 0x0000000411147825 */ /* 0x018fc800078e0208 */
[C---:B0-----:R-:W-:Y:S02]  /*0330*/  IMAD.WIDE R12, R17.reuse, 0x4, R2 ;  /* 0x00000004110c7825 */ /* 0x041fe400078e0202 */
[----:B------:R-:W3:Y:S04]  /*0340*/  LDG.E.CONSTANT R21, desc[UR4][R20.64] ;  /* 0x0000000414157981 */ /* 0x000ee8000c1e9900 */
[----:B------:R-:W4:Y:S01]  /*0350*/  LDG.E R16, desc[UR4][R12.64] ;  /* 0x000000040c107981 */ /* 0x000f22000c1e1900 */
[----:B-1----:R-:W-:-:S05]  /*0360*/  IMAD.WIDE R18, R17, 0x4, R4 ;  /* 0x0000000411127825 */ /* 0x002fca00078e0204 */
[----:B------:R-:W5:Y:S01]  /*0370*/  LDG.E R22, desc[UR4][R18.64] ;  /* 0x0000000412167981 */ /* 0x000f62000c1e1900 */
[----:B---3--:R-:W-:Y:S01]  /*0380*/  FMUL R24, R14, R21 ;  /* 0x000000150e187220 */ /* 0x008fe20000400000 */
[----:B----4-:R-:W-:-:S05]  /*0390*/  FMUL R23, R21, R16 ;  /* 0x0000001015177220 */ /* 0x010fca0000400000 */
[----:B------:R-:W-:-:S04]  /*03a0*/  FSETP.GT.AND P0, PT, |R23|, UR7, PT ;  /* 0x0000000717007c0b */ /* 0x000fc8000bf04200 */
[----:B------:R-:W-:-:S04]  /*03b0*/  FSETP.LT.AND P0, PT, R23, RZ, P0 ;  /* 0x000000ff1700720b */ /* 0x000fc80000701000 */
[----:B-----5:R-:W-:Y:S01]  /*03c0*/  FSEL R25, R22, RZ, !P0 ;  /* 0x000000ff16197208 */ /* 0x020fe20004000000 */
[----:B------:R-:W-:Y:S01]  /*03d0*/  FMUL R22, R21, UR8 ;  /* 0x0000000815167c20 */ /* 0x000fe20008400000 */
[----:B------:R-:W-:-:S03]  /*03e0*/  FSEL R23, R16, RZ, !P0 ;  /* 0x000000ff10177208 */ /* 0x000fc60004000000 */
[-C--:B------:R-:W-:Y:S02]  /*03f0*/  FMUL R16, R25, R0.reuse ;  /* 0x0000000019107220 */ /* 0x080fe40000400000 */
[----:B------:R-:W-:Y:S02]  /*0400*/  FFMA R23, R23, R0, -R22 ;  /* 0x0000000017177223 */ /* 0x000fe40000000816 */
[----:B------:R-:W-:Y:S01]  /*0410*/  FFMA R25, R21, R24, R16 ;  /* 0x0000001815197223 */ /* 0x000fe20000000010 */
[----:B--2---:R-:W-:Y:S02]  /*0420*/  IMAD.WIDE R20, R17, 0x4, R6 ;  /* 0x0000000411147825 */ /* 0x004fe400078e0206 */
[----:B------:R4:W-:Y:S04]  /*0430*/  STG.E desc[UR4][R12.64], R23 ;  /* 0x000000170c007986 */ /* 0x0009e8000c101904 */
[----:B------:R4:W-:Y:S04]  /*0440*/  STG.E desc[UR4][R18.64], R25 ;  /* 0x0000001912007986 */ /* 0x0009e8000c101904 */
[----:B------:R-:W2:Y:S01]  /*0450*/  LDG.E R16, desc[UR4][R20.64] ;  /* 0x0000000414107981 */ /* 0x000ea2000c1e1900 */
[----:B------:R-:W-:-:S02]  /*0460*/  IADD3 R11, PT, PT, R11, 0x1, RZ ;  /* 0x000000010b0b7810 */ /* 0x000fc40007ffe0ff */
[----:B------:R-:W-:Y:S02]  /*0470*/  IADD3 R17, PT, PT, R15, R17, RZ ;  /* 0x000000110f117210 */ /* 0x000fe40007ffe0ff */
[----:B------:R-:W-:Y:S01]  /*0480*/  ISETP.NE.AND P0, PT, R11, RZ, PT ;  /* 0x000000ff0b00720c */ /* 0x000fe20003f05270 */
[----:B--2---:R-:W-:-:S05]  /*0490*/  FADD R27, R23, R16 ;  /* 0x00000010171b7221 */ /* 0x004fca0000000000 */
[----:B------:R4:W-:Y:S07]  /*04a0*/  STG.E desc[UR4][R20.64], R27 ;  /* 0x0000001b14007986 */ /* 0x0009ee000c101904 */
[----:B------:R-:W-:Y:S05]  /*04b0*/  @P0 BRA `(.L_x_7) ;  /* 0xfffffffc00980947 */ /* 0x000fea000383ffff */
.L_x_6:
[----:B------:R-:W-:Y:S05]  /*04c0*/  BSYNC.RECONVERGENT B0 ;  /* 0x0000000000007941 */ /* 0x000fea0003800200 */
.L_x_5:
[----:B------:R-:W0:Y:S01]  /*04d0*/  LDC.64 R4, c[0x0][0x390] ;  /* 0x0000e400ff047b82 */ /* 0x000e220000000a00 */
[----:B------:R-:W-:Y:S01]  /*04e0*/  ISETP.GE.U32.AND P0, PT, R10, 0x3, PT ;  /* 0x000000030a00780c */ /* 0x000fe20003f06070 */
[----:B------:R-:W1:Y:S01]  /*04f0*/  LDCU UR9, c[0x0][0x3a8] ;  /* 0x00007500ff0977ac */ /* 0x000e620008000800 */
[----:B------:R-:W2:Y:S05]  /*0500*/  LDCU UR10, c[0x0][0x3a0] ;  /* 0x00007400ff0a77ac */ /* 0x000eaa0008000800 */
[----:B------:R-:W3:Y:S08]  /*0510*/  LDC.64 R6, c[0x0][0x398] ;  /* 0x0000e600ff067b82 */ /* 0x000ef00000000a00 */
[----:B------:R-:W0:Y:S08]  /*0520*/  LDC.64 R8, c[0x0][0x380] ;  /* 0x0000e000ff087b82 */ /* 0x000e300000000a00 */
[----:B------:R-:W0:Y:S01]  /*0530*/  LDC.64 R2, c[0x0][0x388] ;  /* 0x0000e200ff027b82 */ /* 0x000e220000000a00 */
[----:B-12---:R-:W-:Y:S05]  /*0540*/  @!P0 EXIT ;  /* 0x000000000000894d */ /* 0x006fea0003800000 */
.L_x_8:
[----:B01--4-:R-:W-:-:S04]  /*0550*/  IMAD.WIDE R20, R17, 0x4, R2 ;  /* 0x0000000411147825 */ /* 0x013fc800078e0202 */
[C---:B------:R-:W-:Y:S01]  /*0560*/  IMAD.WIDE R24, R17.reuse, 0x4, R4 ;  /* 0x0000000411187825 */ /* 0x040fe200078e0204 */
[----:B------:R-:W2:Y:S04]  /*0570*/  LDG.E.CONSTANT R16, desc[UR4][R20.64] ;  /* 0x0000000414107981 */ /* 0x000ea8000c1e9900 */
[----:B------:R-:W2:Y:S01]  /*0580*/  LDG.E R10, desc[UR4][R24.64] ;  /* 0x00000004180a7981 */ /* 0x000ea2000c1e1900 */
[----:B---3--:R-:W-:-:S05]  /*0590*/  IMAD.WIDE R22, R17, 0x4, R6 ;  /* 0x0000000411167825 */ /* 0x008fca00078e0206 */
[----:B------:R-:W3:Y:S01]  /*05a0*/  LDG.E R11, desc[UR4][R22.64] ;  /* 0x00000004160b7981 */ /* 0x000ee2000c1e1900 */
[----:B------:R-:W-:-:S04]  /*05b0*/  IMAD.WIDE R18, R17, 0x4, R8 ;  /* 0x0000000411127825 */ /* 0x000fc800078e0208 */
[----:B--2---:R-:W-:-:S05]  /*05c0*/  FMUL R12, R16, R10 ;  /* 0x0000000a100c7220 */ /* 0x004fca0000400000 */
[----:B------:R-:W-:-:S04]  /*05d0*/  FSETP.GT.AND P0, PT, |R12|, UR9, PT ;  /* 0x000000090c007c0b */ /* 0x000fc8000bf04200 */
[----:B------:R-:W-:Y:S01]  /*05e0*/  FSETP.LT.AND P0, PT, R12, RZ, P0 ;  /* 0x000000ff0c00720b */ /* 0x000fe20000701000 */
[----:B------:R-:W-:-:S03]  /*05f0*/  FMUL R12, R16, UR10 ;  /* 0x0000000a100c7c20 */ /* 0x000fc60008400000 */
[----:B---3--:R-:W-:Y:S02]  /*0600*/  FSEL R13, R11, RZ, !P0 ;  /* 0x000000ff0b0d7208 */ /* 0x008fe40004000000 */
[----:B------:R-:W-:Y:S01]  /*0610*/  FSEL R11, R10, RZ, !P0 ;  /* 0x000000ff0a0b7208 */ /* 0x000fe20004000000 */
[----:B------:R-:W-:Y:S02]  /*0620*/  FMUL R10, R14, R16 ;  /* 0x000000100e0a7220 */ /* 0x000fe40000400000 */
[-C--:B------:R-:W-:Y:S02]  /*0630*/  FMUL R13, R13, R0.reuse ;  /* 0x000000000d0d7220 */ /* 0x080fe40000400000 */
[----:B------:R-:W-:Y:S02]  /*0640*/  FFMA R29, R11, R0, -R12 ;  /* 0x000000000b1d7223 */ /* 0x000fe4000000080c */
[----:B------:R-:W-:-:S03]  /*0650*/  FFMA R16, R16, R10, R13 ;  /* 0x0000000a10107223 */ /* 0x000fc6000000000d */
[----:B------:R-:W-:Y:S04]  /*0660*/  STG.E desc[UR4][R24.64], R29 ;  /* 0x0000001d18007986 */ /* 0x000fe8000c101904 */
[----:B------:R0:W-:Y:S04]  /*0670*/  STG.E desc[UR4][R22.64], R16 ;  /* 0x0000001016007986 */ /* 0x0001e8000c101904 */
[----:B------:R-:W2:Y:S01]  /*0680*/  LDG.E R10, desc[UR4][R18.64] ;  /* 0x00000004120a7981 */ /* 0x000ea2000c1e1900 */
[----:B------:R-:W-:-:S05]  /*0690*/  IMAD.WIDE R20, R15, 0x4, R20 ;  /* 0x000000040f147825 */ /* 0x000fca00078e0214 */
[----:B------:R-:W3:Y:S01]  /*06a0*/  LDG.E.CONSTANT R27, desc[UR4][R20.64] ;  /* 0x00000004141b7981 */ /* 0x000ee2000c1e9900 */
[----:B------:R-:W-:-:S04]  /*06b0*/  IMAD.WIDE R12, R15, 0x4, R22 ;  /* 0x000000040f0c7825 */ /* 0x000fc800078e0216 */
[----:B--2---:R-:W-:Y:S01]  /*06c0*/  FADD R26, R29, R10 ;  /* 0x0000000a1d1a7221 */ /* 0x004fe20000000000 */
[----:B------:R-:W-:-:S04]  /*06d0*/  IMAD.WIDE R10, R15, 0x4, R24 ;  /* 0x000000040f0a7825 */ /* 0x000fc800078e0218 */
[----:B------:R1:W-:Y:S04]  /*06e0*/  STG.E desc[UR4][R18.64], R26 ;  /* 0x0000001a12007986 */ /* 0x0003e8000c101904 */
[----:B------:R-:W3:Y:S04]  /*06f0*/  LDG.E R28, desc[UR4][R10.64] ;  /* 0x000000040a1c7981 */ /* 0x000ee8000c1e1900 */
[----:B0-----:R-:W2:Y:S01]  /*0700*/  LDG.E R16, desc[UR4][R12.64] ;  /* 0x000000040c107981 */ /* 0x001ea2000c1e1900 */
[----:B-1----:R-:W-:-:S04]  /*0710*/  IMAD.WIDE R18, R15, 0x4, R18 ;  /* 0x000000040f127825 */ /* 0x002fc800078e0212 */
[----:B---3--:R-:W-:-:S05]  /*0720*/  FMUL R24, R27, R28 ;  /* 0x0000001c1b187220 */ /* 0x008fca0000400000 */
[----:B------:R-:W-:-:S04]  /*0730*/  FSETP.GT.AND P0, PT, |R24|, UR9, PT ;  /* 0x0000000918007c0b */ /* 0x000fc8000bf04200 */
[----:B------:R-:W-:-:S04]  /*0740*/  FSETP.LT.AND P0, PT, R24, RZ, P0 ;  /* 0x000000ff1800720b */ /* 0x000fc80000701000 */
[----:B--2---:R-:W-:Y:S01]  /*0750*/  FSEL R23, R16, RZ, !P0 ;  /* 0x000000ff10177208 */ /* 0x004fe20004000000 */
[----:B------:R-:W-:Y:S01]  /*0760*/  FMUL R16, R27, UR10 ;  /* 0x0000000a1b107c20 */ /* 0x000fe20008400000 */
[----:B------:R-:W-:-:S03]  /*0770*/  FSEL R29, R28, RZ, !P0 ;  /* 0x000000ff1c1d7208 */ /* 0x000fc60004000000 */
[-C--:B------:R-:W-:Y:S01]  /*0780*/  FMUL R22, R23, R0.reuse ;  /* 0x0000000017167220 */ /* 0x080fe20000400000 */
[----:B------:R-:W-:Y:S01]  /*0790*/  FMUL R23, R14, R27 ;  /* 0x0000001b0e177220 */ /* 0x000fe20000400000 */
[----:B------:R-:W-:-:S03]  /*07a0*/  FFMA R29, R29, R0, -R16 ;  /* 0x000000001d1d7223 */ /* 0x000fc60000000810 */
[----:B------:R-:W-:Y:S02]  /*07b0*/  FFMA R16, R27, R23, R22 ;  /* 0x000000171b107223 */ /* 0x000fe40000000016 */
[----:B------:R0:W-:Y:S04]  /*07c0*/  STG.E desc[UR4][R10.64], R29 ;  /* 0x0000001d0a007986 */ /* 0x0001e8000c101904 */
[----:B------:R-:W-:Y:S04]  /*07d0*/  STG.E desc[UR4][R12.64], R16 ;  /* 0x000000100c007986 */ /* 0x000fe8000c101904 */
        /* <DEDUP_REMOVED lines=23> */
[----:B------:R-:W-:-:S06]  /*0950*/  IMAD.WIDE R20, R15, 0x4, R20 ;  /* 0x000000040f147825 */ /* 0x000fcc00078e0214 */
[----:B------:R-:W0:Y:S01]  /*0960*/  LDG.E.CONSTANT R21, desc[UR4][R20.64] ;  /* 0x0000000414157981 */ /* 0x000e22000c1e9900 */
[----:B------:R-:W-:-:S04]  /*0970*/  IMAD.WIDE R26, R15, 0x4, R24 ;  /* 0x000000040f1a7825 */ /* 0x000fc800078e0218 */
[----:B--2---:R-:W-:Y:S01]  /*0980*/  FADD R12, R13, R10 ;  /* 0x0000000a0d0c7221 */ /* 0x004fe20000000000 */
[----:B------:R-:W-:-:S04]  /*0990*/  IMAD.WIDE R10, R15, 0x4, R22 ;  /* 0x000000040f0a7825 */ /* 0x000fc800078e0216 */
[----:B------:R1:W-:Y:S04]  /*09a0*/  STG.E desc[UR4][R18.64], R12 ;  /* 0x0000000c12007986 */ /* 0x0003e8000c101904 */
[----:B------:R-:W2:Y:S04]  /*09b0*/  LDG.E R16, desc[UR4][R10.64] ;  /* 0x000000040a107981 */ /* 0x000ea8000c1e1900 */
[----:B------:R-:W3:Y:S01]  /*09c0*/  LDG.E R28, desc[UR4][R26.64] ;  /* 0x000000041a1c7981 */ /* 0x000ee2000c1e1900 */
[----:B0-----:R-:W-:Y:S01]  /*09d0*/  FMUL R22, R21, UR10 ;  /* 0x0000000a15167c20 */ /* 0x001fe20008400000 */
[----:B-1----:R-:W-:-:S04]  /*09e0*/  IMAD.WIDE R18, R15, 0x4, R18 ;  /* 0x000000040f127825 */ /* 0x002fc800078e0212 */
[----:B--2---:R-:W-:-:S05]  /*09f0*/  FMUL R13, R21, R16 ;  /* 0x00000010150d7220 */ /* 0x004fca0000400000 */
[----:B------:R-:W-:-:S04]  /*0a00*/  FSETP.GT.AND P0, PT, |R13|, UR9, PT ;  /* 0x000000090d007c0b */ /* 0x000fc8000bf04200 */
[----:B------:R-:W-:-:S04]  /*0a10*/  FSETP.LT.AND P0, PT, R13, RZ, P0 ;  /* 0x000000ff0d00720b */ /* 0x000fc80000701000 */
[----:B---3--:R-:W-:Y:S02]  /*0a20*/  FSEL R23, R28, RZ, !P0 ;  /* 0x000000ff1c177208 */ /* 0x008fe40004000000 */
[----:B------:R-:W-:Y:S01]  /*0a30*/  FSEL R13, R16, RZ, !P0 ;  /* 0x000000ff100d7208 */ /* 0x000fe20004000000 */
[----:B------:R-:W-:Y:S02]  /*0a40*/  FMUL R16, R14, R21 ;  /* 0x000000150e107220 */ /* 0x000fe40000400000 */
[-C--:B------:R-:W-:Y:S02]  /*0a50*/  FMUL R12, R23, R0.reuse ;  /* 0x00000000170c7220 */ /* 0x080fe40000400000 */
[----:B------:R-:W-:Y:S02]  /*0a60*/  FFMA R13, R13, R0, -R22 ;  /* 0x000000000d0d7223 */ /* 0x000fe40000000816 */
[----:B------:R-:W-:-:S03]  /*0a70*/  FFMA R21, R21, R16, R12 ;  /* 0x0000001015157223 */ /* 0x000fc6000000000c */
[----:B------:R1:W-:Y:S04]  /*0a80*/  STG.E desc[UR4][R10.64], R13 ;  /* 0x0000000d0a007986 */ /* 0x0003e8000c101904 */
[----:B------:R1:W-:Y:S04]  /*0a90*/  STG.E desc[UR4][R26.64], R21 ;  /* 0x000000151a007986 */ /* 0x0003e8000c101904 */
[----:B------:R-:W2:Y:S01]  /*0aa0*/  LDG.E R12, desc[UR4][R18.64] ;  /* 0x00000004120c7981 */ /* 0x000ea2000c1e1900 */
[----:B------:R-:W-:-:S04]  /*0ab0*/  LEA R17, R15, R17, 0x2 ;  /* 0x000000110f117211 */ /* 0x000fc800078e10ff */
[----:B------:R-:W-:Y:S01]  /*0ac0*/  ISETP.GE.AND P0, PT, R17, UR6, PT ;  /* 0x0000000611007c0c */ /* 0x000fe2000bf06270 */
[----:B--2---:R-:W-:-:S05]  /*0ad0*/  FADD R23, R13, R12 ;  /* 0x0000000c0d177221 */ /* 0x004fca0000000000 */
[----:B------:R1:W-:Y:S07]  /*0ae0*/  STG.E desc[UR4][R18.64], R23 ;  /* 0x0000001712007986 */ /* 0x0003ee000c101904 */
[----:B------:R-:W-:Y:S05]  /*0af0*/  @!P0 BRA `(.L_x_8) ;  /* 0xfffffff800948947 */ /* 0x000fea000383ffff */
[----:B------:R-:W-:Y:S05]  /*0b00*/  EXIT ;  /* 0x000000000000794d */ /* 0x000fea0003800000 */
.L_x_9:
        /* <DEDUP_REMOVED lines=15> */
.L_x_34:


//--------------------- .text.sgd_heavy_ball_f32  --------------------------
	.section	.text.sgd_heavy_ball_f32,"ax",@progbits
	.align	128
        .global         sgd_heavy_ball_f32
        .type           sgd_heavy_ball_f32,@function
        .size           sgd_heavy_ball_f32,(.L_x_35 - sgd_heavy_ball_f32)
        .other          sgd_heavy_ball_f32,@"STO_CUDA_ENTRY STV_DEFAULT"
sgd_heavy_ball_f32:
.text.sgd_heavy_ball_f32:
        /* <DEDUP_REMOVED lines=11> */
[----:B------:R-:W-:Y:S01]  /*00b0*/  IADD3 R2, PT, PT, R0, R3, RZ ;  /* 0x0000000300027210 */ /* 0x000fe20007ffe0ff */
[----:B------:R-:W1:Y:S01]  /*00c0*/  LDCU.64 UR4, c[0x0][0x358] ;  /* 0x00006b00ff0477ac */ /* 0x000e620008000a00 */
[----:B------:R-:W-:Y:S01]  /*00d0*/  IADD3 R9, PT, PT, RZ, -R0, RZ ;  /* 0x80000000ff097210 */ /* 0x000fe20007ffe0ff */
[----:B------:R-:W-:Y:S01]  /*00e0*/  BSSY.RECONVERGENT B0, `(.L_x_10) ;  /* 0x0000033000007945 */ /* 0x000fe20003800200 */
[C---:B------:R-:W-:Y:S01]  /*00f0*/  ISETP.GE.AND P0, PT, R2.reuse, UR6, PT ;  /* 0x0000000602007c0c */ /* 0x040fe2000bf06270 */
[----:B------:R-:W2:Y:S01]  /*0100*/  LDCU.64 UR8, c[0x0][0x3a0] ;  /* 0x00007400ff0877ac */ /* 0x000ea20008000a00 */
[----:B------:R-:W-:Y:S02]  /*0110*/  VIMNMX R7, PT, PT, R2, UR6, !PT ;  /* 0x0000000602077c48 */ /* 0x000fe4000ffe0100 */
[----:B------:R-:W-:Y:S02]  /*0120*/  SEL R6, RZ, 0x1, P0 ;  /* 0x00000001ff067807 */ /* 0x000fe40000000000 */
[----:B------:R-:W-:-:S02]  /*0130*/  ISETP.NE.U32.AND P2, PT, R0, RZ, PT ;  /* 0x000000ff0000720c */ /* 0x000fc40003f45070 */
[----:B------:R-:W-:Y:S01]  /*0140*/  IADD3 R7, PT, PT, R7, -R2, -R6 ;  /* 0x8000000207077210 */ /* 0x000fe20007ffe806 */
[----:B0-----:R-:W0:Y:S02]  /*0150*/  MUFU.RCP R8, R8 ;  /* 0x0000000800087308 */ /* 0x001e240000001000 */
[----:B0-----:R-:W-:-:S06]  /*0160*/  IADD3 R4, PT, PT, R8, 0xffffffe, RZ ;  /* 0x0ffffffe08047810 */ /* 0x001fcc0007ffe0ff */
[----:B------:R0:W3:Y:S02]  /*0170*/  F2I.FTZ.U32.TRUNC.NTZ R5, R4 ;  /* 0x0000000400057305 */ /* 0x0000e4000021f000 */
[----:B0-----:R-:W-:Y:S02]  /*0180*/  HFMA2 R4, -RZ, RZ, 0, 0 ;  /* 0x00000000ff047431 */ /* 0x001fe400000001ff */
[----:B---3--:R-:W-:-:S04]  /*0190*/  IMAD R9, R9, R5, RZ ;  /* 0x0000000509097224 */ /* 0x008fc800078e02ff */
[----:B------:R-:W-:-:S06]  /*01a0*/  IMAD.HI.U32 R8, R5, R9, R4 ;  /* 0x0000000905087227 */ /* 0x000fcc00078e0004 */
[----:B------:R-:W-:-:S05]  /*01b0*/  IMAD.HI.U32 R5, R8, R7, RZ ;  /* 0x0000000708057227 */ /* 0x000fca00078e00ff */
[----:B------:R-:W-:-:S05]  /*01c0*/  IADD3 R2, PT, PT, -R5, RZ, RZ ;  /* 0x000000ff05027210 */ /* 0x000fca0007ffe1ff */
[----:B------:R-:W-:-:S05]  /*01d0*/  IMAD R7, R0, R2, R7 ;  /* 0x0000000200077224 */ /* 0x000fca00078e0207 */
[----:B------:R-:W-:-:S13]  /*01e0*/  ISETP.GE.U32.AND P0, PT, R7, R0, PT ;  /* 0x000000000700720c */ /* 0x000fda0003f06070 */
[----:B------:R-:W-:Y:S02]  /*01f0*/  @P0 IADD3 R7, PT, PT, -R0, R7, RZ ;  /* 0x0000000700070210 */ /* 0x000fe40007ffe1ff */
[----:B------:R-:W-:Y:S02]  /*0200*/  @P0 IADD3 R5, PT, PT, R5, 0x1, RZ ;  /* 0x0000000105050810 */ /* 0x000fe40007ffe0ff */
[----:B------:R-:W-:-:S13]  /*0210*/  ISETP.GE.U32.AND P1, PT, R7, R0, PT ;  /* 0x000000000700720c */ /* 0x000fda0003f26070 */
[----:B------:R-:W-:Y:S02]  /*0220*/  @P1 IADD3 R5, PT, PT, R5, 0x1, RZ ;  /* 0x0000000105051810 */ /* 0x000fe40007ffe0ff */
[----:B------:R-:W-:-:S04]  /*0230*/  @!P2 LOP3.LUT R5, RZ, R0, RZ, 0x33, !PT ;  /* 0x00000000ff05a212 */ /* 0x000fc800078e33ff */
[----:B------:R-:W-:-:S04]  /*0240*/  IADD3 R2, PT, PT, R6, R5, RZ ;  /* 0x0000000506027210 */ /* 0x000fc80007ffe0ff */
[C---:B------:R-:W-:Y:S02]  /*0250*/  LOP3.LUT R4, R2.reuse, 0x3, RZ, 0xc0, !PT ;  /* 0x0000000302047812 */ /* 0x040fe400078ec0ff */
[----:B------:R-:W-:Y:S02]  /*0260*/  ISETP.GE.U32.AND P0, PT, R2, 0x3, PT ;  /* 0x000000030200780c */ /* 0x000fe40003f06070 */
[----:B------:R-:W-:-:S13]  /*0270*/  ISETP.NE.AND P1, PT, R4, 0x3, PT ;  /* 0x000000030400780c */ /* 0x000fda0003f25270 */
[----:B-12---:R-:W-:Y:S05]  /*0280*/  @!P1 BRA `(.L_x_11) ;  /* 0x0000000000609947 */ /* 0x006fea0003800000 */
[----:B------:R-:W0:Y:S01]  /*0290*/  LDC R20, c[0x0][0x3a8] ;  /* 0x0000ea00ff147b82 */ /* 0x000e220000000800 */
[----:B------:R-:W-:-:S04]  /*02a0*/  IADD3 R2, PT, PT, R2, 0x1, RZ ;  /* 0x0000000102027810 */ /* 0x000fc80007ffe0ff */
[----:B------:R-:W-:-:S03]  /*02b0*/  LOP3.LUT R2, R2, 0x3, RZ, 0xc0, !PT ;  /* 0x0000000302027812 */ /* 0x000fc600078ec0ff */
[----:B------:R-:W1:Y:S01]  /*02c0*/  LDC.64 R4, c[0x0][0x398] ;  /* 0x0000e600ff047b82 */ /* 0x000e620000000a00 */
[----:B------:R-:W-:-:S07]  /*02d0*/  IADD3 R2, PT, PT, -R2, RZ, RZ ;  /* 0x000000ff02027210 */ /* 0x000fce0007ffe1ff */
[----:B------:R-:W2:Y:S08]  /*02e0*/  LDC.64 R6, c[0x0][0x380] ;  /* 0x0000e000ff067b82 */ /* 0x000eb00000000a00 */
[----:B------:R-:W3:Y:S01]  /*02f0*/  LDC.64 R8, c[0x0][0x388] ;  /* 0x0000e200ff087b82 */ /* 0x000ee20000000a00 */
[----:B0-----:R-:W-:-:S13]  /*0300*/  FSETP.GT.AND P1, PT, R20, RZ, PT ;  /* 0x000000ff1400720b */ /* 0x001fda0003f24000 */
.L_x_12:
[----:B---3--:R-:W-:-:S04]  /*0310*/  IMAD.WIDE R14, R3, 0x4, R8 ;  /* 0x00000004030e7825 */ /* 0x008fc800078e0208 */
[C---:B0-2---:R-:W-:Y:S01]  /*0320*/  IMAD.WIDE R10, R3.reuse, 0x4, R6 ;  /* 0x00000004030a7825 */ /* 0x045fe200078e0206 */
[----:B------:R-:W2:Y:S03]  /*0330*/  LDG.E.CONSTANT R16, desc[UR4][R14.64] ;  /* 0x000000040e107981 */ /* 0x000ea6000c1e9900 */
[----:B-1----:R-:W-:Y:S01]  /*0340*/  IMAD.WIDE R12, R3, 0x4, R4 ;  /* 0x00000004030c7825 */ /* 0x002fe200078e0204 */
[----:B------:R-:W2:Y:S04]  /*0350*/  LDG.E R17, desc[UR4][R10.64] ;  /* 0x000000040a117981 */ /* 0x000ea8000c1e1900 */
[----:B------:R-:W3:Y:S01]  /*0360*/  LDG.E R18, desc[UR4][R12.64] ;  /* 0x000000040c127981 */ /* 0x000ee2000c1e1900 */
[----:B------:R-:W-:-:S04]  /*0370*/  IADD3 R2, PT, PT, R2, 0x1, RZ ;  /* 0x0000000102027810 */ /* 0x000fc80007ffe0ff */
[----:B------:R-:W-:Y:S02]  /*0380*/  ISETP.NE.AND P2, PT, R2, RZ, PT ;  /* 0x000000ff0200720c */ /* 0x000fe40003f45270 */
[----:B------:R-:W-:Y:S01]  /*0390*/  IADD3 R3, PT, PT, R0, R3, RZ ;  /* 0x0000000300037210 */ /* 0x000fe20007ffe0ff */
[C---:B--2---:R-:W-:Y:S01]  /*03a0*/  @P1 FFMA R16, R17.reuse, R20, R16 ;  /* 0x0000001411101223 */ /* 0x044fe20000000010 */
[----:B---3--:R-:W-:-:S03]  /*03b0*/  FADD R19, R17, -R18 ;  /* 0x8000001211137221 */ /* 0x008fc60000000000 */
[----:B------:R-:W-:-:S04]  /*03c0*/  FFMA R16, -R16, UR8, R17 ;  /* 0x0000000810107c23 */ /* 0x000fc80008000111 */
[----:B------:R-:W-:Y:S01]  /*03d0*/  FFMA R19, R19, UR9, R16 ;  /* 0x0000000913137c23 */ /* 0x000fe20008000010 */
[----:B------:R0:W-:Y:S04]  /*03e0*/  STG.E desc[UR4][R12.64], R17 ;  /* 0x000000110c007986 */ /* 0x0001e8000c101904 */
[----:B------:R0:W-:Y:S01]  /*03f0*/  STG.E desc[UR4][R10.64], R19 ;  /* 0x000000130a007986 */ /* 0x0001e2000c101904 */
[----:B------:R-:W-:Y:S05]  /*0400*/  @P2 BRA `(.L_x_12) ;  /* 0xfffffffc00c02947 */ /* 0x000fea000383ffff */
.L_x_11:
[----:B------:R-:W-:Y:S05]  /*0410*/  BSYNC.RECONVERGENT B0 ;  /* 0x0000000000007941 */ /* 0x000fea0003800200 */
.L_x_10:
[----:B------:R-:W-:Y:S05]  /*0420*/  @!P0 EXIT ;  /* 0x000000000000894d */ /* 0x000fea0003800000 */
[----:B------:R-:W1:Y:S01]  /*0430*/  LDCU UR7, c[0x0][0x3a8] ;  /* 0x00007500ff0777ac */ /* 0x000e620008000800 */
[----:B------:R-:W2:Y:S01]  /*0440*/  LDCU.64 UR8, c[0x0][0x3a0] ;  /* 0x00007400ff0877ac */ /* 0x000ea20008000a00 */
[----:B-1----:R-:W-:-:S13]  /*0450*/  FSETP.LT.AND P1, PT, RZ, UR7, PT ;  /* 0x00000007ff007c0b */ /* 0x002fda000bf21000 */
.L_x_13:
[----:B-1----:R-:W1:Y:S08]  /*0460*/  LDC.64 R4, c[0x0][0x388] ;  /* 0x0000e200ff047b82 */ /* 0x002e700000000a00 */
[----:B------:R-:W3:Y:S08]  /*0470*/  LDC.64 R6, c[0x0][0x380] ;  /* 0x0000e000ff067b82 */ /* 0x000ef00000000a00 */
[----:B0-----:R-:W0:Y:S01]  /*0480*/  LDC.64 R10, c[0x0][0x398] ;  /* 0x0000e600ff0a7b82 */ /* 0x001e220000000a00 */
[----:B-1----:R-:W-:-:S05]  /*0490*/  IMAD.WIDE R8, R3, 0x4, R4 ;  /* 0x0000000403087825 */ /* 0x002fca00078e0204 */
[----:B------:R-:W4:Y:S01]  /*04a0*/  LDG.E.CONSTANT R4, desc[UR4][R8.64] ;  /* 0x0000000408047981 */ /* 0x000f22000c1e9900 */
[----:B---3--:R-:W-:-:S05]  /*04b0*/  IMAD.WIDE R14, R3, 0x4, R6 ;  /* 0x00000004030e7825 */ /* 0x008fca00078e0206 */
[----:B------:R-:W4:Y:S01]  /*04c0*/  LDG.E R19, desc[UR4][R14.64] ;  /* 0x000000040e137981 */ /* 0x000f22000c1e1900 */
[----:B0-----:R-:W-:-:S05]  /*04d0*/  IMAD.WIDE R16, R3, 0x4, R10 ;  /* 0x0000000403107825 */ /* 0x001fca00078e020a */
[----:B------:R-:W3:Y:S01]  /*04e0*/  LDG.E R2, desc[UR4][R16.64] ;  /* 0x0000000410027981 */ /* 0x000ee2000c1e1900 */
[----:B------:R-:W-:-:S04]  /*04f0*/  IMAD.WIDE R6, R0, 0x4, R8 ;  /* 0x0000000400067825 */ /* 0x000fc800078e0208 */
[----:B------:R-:W-:-:S04]  /*0500*/  IMAD.WIDE R10, R0, 0x4, R16 ;  /* 0x00000004000a7825 */ /* 0x000fc800078e0210 */
[C---:B----4-:R-:W-:Y:S01]  /*0510*/  @P1 FFMA R4, R19.reuse, UR7, R4 ;  /* 0x0000000713041c23 */ /* 0x050fe20008000004 */
[----:B---3--:R-:W-:-:S03]  /*0520*/  FADD R5, R19, -R2 ;  /* 0x8000000213057221 */ /* 0x008fc60000000000 */
[----:B--2---:R-:W-:-:S04]  /*0530*/  FFMA R2, -R4, UR8, R19 ;  /* 0x0000000804027c23 */ /* 0x004fc80008000113 */
[----:B------:R-:W-:Y:S01]  /*0540*/  FFMA R21, R5, UR9, R2 ;  /* 0x0000000905157c23 */ /* 0x000fe20008000002 */
[C---:B------:R-:W-:Y:S01]  /*0550*/  IMAD.WIDE R4, R0.reuse, 0x4, R14 ;  /* 0x0000000400047825 */ /* 0x040fe200078e020e */
[----:B------:R-:W-:Y:S04]  /*0560*/  STG.E desc[UR4][R16.64], R19 ;  /* 0x0000001310007986 */ /* 0x000fe8000c101904 */
[----:B------:R0:W-:Y:S04]  /*0570*/  STG.E desc[UR4][R14.64], R21 ;  /* 0x000000150e007986 */ /* 0x0001e8000c101904 */
[----:B------:R-:W2:Y:S04]  /*0580*/  LDG.E.CONSTANT R2, desc[UR4][R6.64] ;  /* 0x0000000406027981 */ /* 0x000ea8000c1e9900 */
[----:B------:R-:W2:Y:S04]  /*0590*/  LDG.E R23, desc[UR4][R4.64] ;  /* 0x0000000404177981 */ /* 0x000ea8000c1e1900 */
[----:B------:R-:W3:Y:S01]  /*05a0*/  LDG.E R8, desc[UR4][R10.64] ;  /* 0x000000040a087981 */ /* 0x000ee2000c1e1900 */
[----:B------:R-:W-:-:S04]  /*05b0*/  IMAD.WIDE R12, R0, 0x4, R6 ;  /* 0x00000004000c7825 */ /* 0x000fc800078e0206 */
[----:B0-----:R-:W-:-:S04]  /*05c0*/  IMAD.WIDE R14, R0, 0x4, R10 ;  /* 0x00000004000e7825 */ /* 0x001fc800078e020a */
[C---:B--2---:R-:W-:Y:S01]  /*05d0*/  @P1 FFMA R2, R23.reuse, UR7, R2 ;  /* 0x0000000717021c23 */ /* 0x044fe20008000002 */
[----:B---3--:R-:W-:-:S03]  /*05e0*/  FADD R9, R23, -R8 ;  /* 0x8000000817097221 */ /* 0x008fc60000000000 */
[----:B------:R-:W-:-:S04]  /*05f0*/  FFMA R2, -R2, UR8, R23 ;  /* 0x0000000802027c23 */ /* 0x000fc80008000117 */
        /* <DEDUP_REMOVED lines=14> */
[----:B------:R1:W-:Y:S04]  /*06e0*/  STG.E desc[UR4][R14.64], R19 ;  /* 0x000000130e007986 */ /* 0x0003e8000c101904 */
[----:B------:R1:W-:Y:S04]  /*06f0*/  STG.E desc[UR4][R8.64], R21 ;  /* 0x0000001508007986 */ /* 0x0003e8000c101904 */
[----:B------:R-:W2:Y:S04]  /*0700*/  LDG.E.CONSTANT R2, desc[UR4][R16.64] ;  /* 0x0000000410027981 */ /* 0x000ea8000c1e9900 */
[----:B------:R-:W2:Y:S04]  /*0710*/  LDG.E R11, desc[UR4][R6.64] ;  /* 0x00000004060b7981 */ /* 0x000ea8000c1e1900 */
[----:B------:R-:W3:Y:S01]  /*0720*/  LDG.E R10, desc[UR4][R4.64] ;  /* 0x00000004040a7981 */ /* 0x000ee2000c1e1900 */
[----:B------:R-:W-:-:S04]  /*0730*/  LEA R3, R0, R3, 0x2 ;  /* 0x0000000300037211 */ /* 0x000fc800078e10ff */
[----:B------:R-:W-:Y:S01]  /*0740*/  ISETP.GE.AND P0, PT, R3, UR6, PT ;  /* 0x0000000603007c0c */ /* 0x000fe2000bf06270 */
[C---:B--2---:R-:W-:Y:S01]  /*0750*/  @P1 FFMA R2, R11.reuse, UR7, R2 ;  /* 0x000000070b021c23 */ /* 0x044fe20008000002 */
[----:B---3--:R-:W-:-:S03]  /*0760*/  FADD R13, R11, -R10 ;  /* 0x8000000a0b0d7221 */ /* 0x008fc60000000000 */
[----:B------:R-:W-:-:S04]  /*0770*/  FFMA R2, -R2, UR8, R11 ;  /* 0x0000000802027c23 */ /* 0x000fc8000800010b */
[----:B------:R-:W-:Y:S01]  /*0780*/  FFMA R13, R13, UR9, R2 ;  /* 0x000000090d0d7c23 */ /* 0x000fe20008000002 */
[----:B------:R1:W-:Y:S04]  /*0790*/  STG.E desc[UR4][R4.64], R11 ;  /* 0x0000000b04007986 */ /* 0x0003e8000c101904 */
[----:B------:R1:W-:Y:S01]  /*07a0*/  STG.E desc[UR4][R6.64], R13 ;  /* 0x0000000d06007986 */ /* 0x0003e2000c101904 */
[----:B------:R-:W-:Y:S05]  /*07b0*/  @!P0 BRA `(.L_x_13) ;  /* 0xfffffffc00288947 */ /* 0x000fea000383ffff */
[----:B------:R-:W-:Y:S05]  /*07c0*/  EXIT ;  /* 0x000000000000794d */ /* 0x000fea0003800000 */
.L_x_14:
        /* <DEDUP_REMOVED lines=11> */
.L_x_35:


//--------------------- .text.sgd_momentum_update_f64 --------------------------
	.section	.text.sgd_momentum_update_f64,"ax",@progbits
	.align	128
        .global         sgd_momentum_update_f64
        .type           sgd_momentum_update_f64,@function
        .size           sgd_momentum_update_f64,(.L_x_36 - sgd_momentum_update_f64)
        .other          sgd_momentum_update_f64,@"STO_CUDA_ENTRY STV_DEFAULT"
sgd_momentum_update_f64:
.text.sgd_momentum_update_f64:
        /* <DEDUP_REMOVED lines=10> */
[----:B------:R-:W0:Y:S01]  /*00a0*/  LDCU UR7, c[0x0][0x3b0] ;  /* 0x00007600ff0777ac */ /* 0x000e220008000800 */
[----:B------:R-:W1:Y:S01]  /*00b0*/  LDCU.64 UR4, c[0x0][0x358] ;  /* 0x00006b00ff0477ac */ /* 0x000e620008000a00 */
[----:B0-----:R-:W-:-:S09]  /*00c0*/  UISETP.NE.AND UP0, UPT, UR7, URZ, UPT ;  /* 0x000000ff0700728c */ /* 0x001fd2000bf05270 */
[----:B-1----:R-:W-:Y:S05]  /*00d0*/  BRA.U UP0, `(.L_x_15) ;  /* 0x0000000100a87547 */ /* 0x002fea000b800000 */
[----:B------:R-:W0:Y:S01]  /*00e0*/  LDCU.64 UR8, c[0x0][0x3a8] ;  /* 0x00007500ff0877ac */ /* 0x000e220008000a00 */
[----:B------:R-:W1:Y:S01]  /*00f0*/  LDC.64 R14, c[0x0][0x380] ;  /* 0x0000e000ff0e7b82 */ /* 0x000e620000000a00 */
[----:B------:R-:W2:Y:S01]  /*0100*/  LDCU.64 UR10, c[0x0][0x3a0] ;  /* 0x00007400ff0a77ac */ /* 0x000ea20008000a00 */
[----:B------:R-:W3:Y:S06]  /*0110*/  LDCU.64 UR12, c[0x0][0x3a0] ;  /* 0x00007400ff0c77ac */ /* 0x000eec0008000a00 */
[----:B------:R-:W4:Y:S08]  /*0120*/  LDC.64 R16, c[0x0][0x388] ;  /* 0x0000e200ff107b82 */ /* 0x000f300000000a00 */
[----:B------:R-:W1:Y:S01]  /*0130*/  LDC.64 R6, c[0x0][0x380] ;  /* 0x0000e000ff067b82 */ /* 0x000e620000000a00 */
[----:B0-----:R-:W-:-:S07]  /*0140*/  DSETP.LT.AND P0, PT, RZ, UR8, PT ;  /* 0x00000008ff007e2a */ /* 0x001fce000bf01000 */
[----:B------:R-:W0:Y:S08]  /*0150*/  LDC.64 R8, c[0x0][0x388] ;  /* 0x0000e200ff087b82 */ /* 0x000e300000000a00 */
[----:B------:R-:W0:Y:S08]  /*0160*/  LDC.64 R18, c[0x0][0x390] ;  /* 0x0000e400ff127b82 */ /* 0x000e300000000a00 */
[----:B------:R-:W0:Y:S08]  /*0170*/  LDC.64 R12, c[0x0][0x398] ;  /* 0x0000e600ff0c7b82 */ /* 0x000e300000000a00 */
[----:B------:R-:W0:Y:S08]  /*0180*/  LDC.64 R10, c[0x0][0x390] ;  /* 0x0000e400ff0a7b82 */ /* 0x000e300000000a00 */
[----:B------:R-:W0:Y:S01]  /*0190*/  LDC.64 R4, c[0x0][0x398] ;  /* 0x0000e600ff047b82 */ /* 0x000e220000000a00 */
[----:B--234-:R-:W-:Y:S05]  /*01a0*/  @P0 BRA `(.L_x_16) ;  /* 0x0000000000380947 */ /* 0x01cfea0003800000 */
.L_x_17:
[----:B0-----:R-:W-:-:S04]  /*01b0*/  IMAD.WIDE R8, R0, 0x8, R16 ;  /* 0x0000000800087825 */ /* 0x001fc800078e0210 */
[C---:B-12---:R-:W-:Y:S02]  /*01c0*/  IMAD.WIDE R6, R0.reuse, 0x8, R18 ;  /* 0x0000000800067825 */ /* 0x046fe400078e0212 */
[----:B------:R-:W2:Y:S04]  /*01d0*/  LDG.E.64.CONSTANT R8, desc[UR4][R8.64] ;  /* 0x0000000408087981 */ /* 0x000ea8000c1e9b00 */
[----:B------:R-:W2:Y:S02]  /*01e0*/  LDG.E.64 R4, desc[UR4][R6.64] ;  /* 0x0000000406047981 */ /* 0x000ea4000c1e1b00 */
[----:B--2---:R-:W-:Y:S01]  /*01f0*/  DFMA R10, R4, UR10, R8 ;  /* 0x0000000a040a7c2b */ /* 0x004fe20008000008 */
[----:B------:R-:W-:-:S06]  /*0200*/  IMAD.WIDE R4, R0, 0x8, R14 ;  /* 0x0000000800047825 */ /* 0x000fcc00078e020e */
[----:B------:R2:W-:Y:S04]  /*0210*/  STG.E.64 desc[UR4][R6.64], R10 ;  /* 0x0000000a06007986 */ /* 0x0005e8000c101b04 */
[----:B------:R-:W3:Y:S01]  /*0220*/  LDG.E.64 R20, desc[UR4][R4.64] ;  /* 0x0000000404147981 */ /* 0x000ee2000c1e1b00 */
[----:B------:R-:W-:-:S04]  /*0230*/  IADD3 R0, PT, PT, R3, R0, RZ ;  /* 0x0000000003007210 */ /* 0x000fc80007ffe0ff */
[----:B------:R-:W-:Y:S01]  /*0240*/  ISETP.GE.AND P0, PT, R0, UR6, PT ;  /* 0x0000000600007c0c */ /* 0x000fe2000bf06270 */
[----:B---3--:R-:W-:-:S07]  /*0250*/  DFMA R20, -R10, R12, R20 ;  /* 0x0000000c0a14722b */ /* 0x008fce0000000114 */
[----:B------:R2:W-:Y:S05]  /*0260*/  STG.E.64 desc[UR4][R4.64], R20 ;  /* 0x0000001404007986 */ /* 0x0005ea000c101b04 */
[----:B------:R-:W-:Y:S05]  /*0270*/  @!P0 BRA `(.L_x_17) ;  /* 0xfffffffc00cc8947 */ /* 0x000fea000383ffff */
[----:B------:R-:W-:Y:S05]  /*0280*/  EXIT ;  /* 0x000000000000794d */ /* 0x000fea0003800000 */
.L_x_16:
[----:B0-----:R-:W-:-:S04]  /*0290*/  IMAD.WIDE R22, R0, 0x8, R8 ;  /* 0x0000000800167825 */ /* 0x001fc800078e0208 */
[C---:B-12---:R-:W-:Y:S01]  /*02a0*/  IMAD.WIDE R12, R0.reuse, 0x8, R6 ;  /* 0x00000008000c7825 */ /* 0x046fe200078e0206 */
[----:B------:R-:W2:Y:S04]  /*02b0*/  LDG.E.64.CONSTANT R16, desc[UR4][R22.64] ;  /* 0x0000000416107981 */ /* 0x000ea8000c1e9b00 */
[----:B------:R-:W2:Y:S01]  /*02c0*/  LDG.E.64 R14, desc[UR4][R12.64] ;  /* 0x000000040c0e7981 */ /* 0x000ea2000c1e1b00 */
[----:B------:R-:W-:-:S05]  /*02d0*/  IMAD.WIDE R20, R0, 0x8, R10 ;  /* 0x0000000800147825 */ /* 0x000fca00078e020a */
[----:B------:R-:W3:Y:S01]  /*02e0*/  LDG.E.64 R18, desc[UR4][R20.64] ;  /* 0x0000000414127981 */ /* 0x000ee2000c1e1b00 */
[----:B------:R-:W-:-:S04]  /*02f0*/  IADD3 R0, PT, PT, R3, R0, RZ ;  /* 0x0000000003007210 */ /* 0x000fc80007ffe0ff */
[----:B------:R-:W-:Y:S01]  /*0300*/  ISETP.GE.AND P0, PT, R0, UR6, PT ;  /* 0x0000000600007c0c */ /* 0x000fe2000bf06270 */
[----:B--2---:R-:W-:-:S08]  /*0310*/  DFMA R16, R14, UR8, R16 ;  /* 0x000000080e107c2b */ /* 0x004fd00008000010 */
[----:B---3--:R-:W-:-:S07]  /*0320*/  DFMA R16, R18, UR12, R16 ;  /* 0x0000000c12107c2b */ /* 0x008fce0008000010 */
[----:B------:R2:W-:Y:S01]  /*0330*/  STG.E.64 desc[UR4][R20.64], R16 ;  /* 0x0000001014007986 */ /* 0x0005e2000c101b04 */
[----:B------:R-:W-:-:S07]  /*0340*/  DFMA R14, -R16, R4, R14 ;  /* 0x00000004100e722b */ /* 0x000fce000000010e */
[----:B------:R2:W-:Y:S01]  /*0350*/  STG.E.64 desc[UR4][R12.64], R14 ;  /* 0x0000000e0c007986 */ /* 0x0005e2000c101b04 */
[----:B------:R-:W-:Y:S05]  /*0360*/  @!P0 BRA `(.L_x_16) ;  /* 0xfffffffc00c88947 */ /* 0x000fea000383ffff */
[----:B------:R-:W-:Y:S05]  /*0370*/  EXIT ;  /* 0x000000000000794d */ /* 0x000fea0003800000 */
.L_x_15:
        /* <DEDUP_REMOVED lines=13> */
.L_x_19:
[----:B------:R-:W-:-:S04]  /*0450*/  IMAD.WIDE R22, R0, 0x8, R16 ;  /* 0x0000000800167825 */ /* 0x000fc800078e0210 */
[C---:B0-2---:R-:W-:Y:S02]  /*0460*/  IMAD.WIDE R20, R0.reuse, 0x8, R18 ;  /* 0x0000000800147825 */ /* 0x045fe400078e0212 */
[----:B------:R-:W2:Y:S04]  /*0470*/  LDG.E.64.CONSTANT R22, desc[UR4][R22.64] ;  /* 0x0000000416167981 */ /* 0x000ea8000c1e9b00 */
[----:B------:R-:W2:Y:S01]  /*0480*/  LDG.E.64 R4, desc[UR4][R20.64] ;  /* 0x0000000414047981 */ /* 0x000ea2000c1e1b00 */
[----:B-1----:R-:W-:Y:S01]  /*0490*/  IMAD.WIDE R10, R0, 0x8, R14 ;  /* 0x00000008000a7825 */ /* 0x002fe200078e020e */
[----:B--2---:R-:W-:-:S07]  /*04a0*/  DFMA R4, R4, UR10, R22 ;  /* 0x0000000a04047c2b */ /* 0x004fce0008000016 */
[----:B------:R2:W-:Y:S04]  /*04b0*/  STG.E.64 desc[UR4][R20.64], R4 ;  /* 0x0000000414007986 */ /* 0x0005e8000c101b04 */
[----:B------:R-:W3:Y:S01]  /*04c0*/  LDG.E.64 R8, desc[UR4][R10.64] ;  /* 0x000000040a087981 */ /* 0x000ee2000c1e1b00 */
[----:B------:R-:W-:Y:S01]  /*04d0*/  DFMA R6, R4, UR10, R22 ;  /* 0x0000000a04067c2b */ /* 0x000fe20008000016 */
[----:B------:R-:W-:-:S04]  /*04e0*/  IADD3 R0, PT, PT, R3, R0, RZ ;  /* 0x0000000003007210 */ /* 0x000fc80007ffe0ff */
[----:B------:R-:W-:-:S03]  /*04f0*/  ISETP.GE.AND P0, PT, R0, UR6, PT ;  /* 0x0000000600007c0c */ /* 0x000fc6000bf06270 */
[----:B---3--:R-:W-:-:S07]  /*0500*/  DFMA R6, -R6, R12, R8 ;  /* 0x0000000c0606722b */ /* 0x008fce0000000108 */
[----:B------:R2:W-:Y:S03]  /*0510*/  STG.E.64 desc[UR4][R10.64], R6 ;  /* 0x000000060a007986 */ /* 0x0005e6000c101b04 */
[----:B------:R-:W-:Y:S05]  /*0520*/  @!P0 BRA `(.L_x_19) ;  /* 0xfffffffc00c88947 */ /* 0x000fea000383ffff */
[----:B------:R-:W-:Y:S05]  /*0530*/  EXIT ;  /* 0x000000000000794d */ /* 0x000fea0003800000 */
.L_x_18:
        /* <DEDUP_REMOVED lines=11> */
[----:B------:R-:W-:-:S08]  /*05f0*/  DFMA R18, R20, UR12, R18 ;  /* 0x0000000c14127c2b */ /* 0x000fd00008000012 */
[----:B------:R-:W-:-:S07]  /*0600*/  DFMA R18, -R18, R4, R16 ;  /* 0x000000041212722b */ /* 0x000fce0000000110 */
[----:B------:R2:W-:Y:S01]  /*0610*/  STG.E.64 desc[UR4][R12.64], R18 ;  /* 0x000000120c007986 */ /* 0x0005e2000c101b04 */
[----:B------:R-:W-:Y:S05]  /*0620*/  @!P0 BRA `(.L_x_18) ;  /* 0xfffffffc00c48947 */ /* 0x000fea000383ffff */
[----:B------:R-:W-:Y:S05]  /*0630*/  EXIT ;  /* 0x000000000000794d */ /* 0x000fea0003800000 */
.L_x_20:
        /* <DEDUP_REMOVED lines=12> */
.L_x_36:


//--------------------- .text.sgd_momentum_update_f32 --------------------------
	.section	.text.sgd_momentum_update_f32,"ax",@progbits
	.align	128
        .global         sgd_momentum_update_f32
        .type           sgd_momentum_update_f32,@function
        .size           sgd_momentum_update_f32,(.L_x_37 - sgd_momentum_update_f32)
        .other          sgd_momentum_update_f32,@"STO_CUDA_ENTRY STV_DEFAULT"
sgd_momentum_update_f32:
.text.sgd_momentum_update_f32:
        /* <DEDUP_REMOVED lines=14> */
[----:B------:R-:W0:Y:S01]  /*00e0*/  LDCU UR7, c[0x0][0x3a0] ;  /* 0x00007400ff0777ac */ /* 0x000e220008000800 */
[----:B------:R-:W1:Y:S01]  /*00f0*/  LDC.64 R12, c[0x0][0x390] ;  /* 0x0000e400ff0c7b82 */ /* 0x000e620000000a00 */
[----:B------:R-:W2:Y:S01]  /*0100*/  LDCU.64 UR8, c[0x0][0x398] ;  /* 0x00007300ff0877ac */ /* 0x000ea20008000a00 */
[----:B------:R-:W3:Y:S06]  /*0110*/  LDCU.64 UR10, c[0x0][0x398] ;  /* 0x00007300ff0a77ac */ /* 0x000eec0008000a00 */
[----:B------:R-:W4:Y:S08]  /*0120*/  LDC.64 R6, c[0x0][0x390] ;  /* 0x0000e400ff067b82 */ /* 0x000f300000000a00 */
[----:B------:R-:W1:Y:S01]  /*0130*/  LDC.64 R14, c[0x0][0x380] ;  /* 0x0000e000ff0e7b82 */ /* 0x000e620000000a00 */
[----:B0-----:R-:W-:-:S07]  /*0140*/  FSETP.LT.AND P0, PT, RZ, UR7, PT ;  /* 0x00000007ff007c0b */ /* 0x001fce000bf01000 */
[----:B------:R-:W0:Y:S08]  /*0150*/  LDC.64 R10, c[0x0][0x388] ;  /* 0x0000e200ff0a7b82 */ /* 0x000e300000000a00 */
[----:B------:R-:W0:Y:S08]  /*0160*/  LDC.64 R8, c[0x0][0x380] ;  /* 0x0000e000ff087b82 */ /* 0x000e300000000a00 */
[----:B------:R-:W0:Y:S01]  /*0170*/  LDC.64 R4, c[0x0][0x388] ;  /* 0x0000e200ff047b82 */ /* 0x000e220000000a00 */
[----:B--23--:R-:W-:Y:S05]  /*0180*/  @P0 BRA `(.L_x_22) ;  /* 0x0000000000380947 */ /* 0x00cfea0003800000 */
.L_x_23:
[----:B0-----:R-:W-:-:S04]  /*0190*/  IMAD.WIDE R8, R3, 0x4, R10 ;  /* 0x0000000403087825 */ /* 0x001fc800078e020a */
[----:B-12-4-:R-:W-:Y:S02]  /*01a0*/  IMAD.WIDE R6, R3, 0x4, R12 ;  /* 0x0000000403067825 */ /* 0x016fe400078e020c */
[----:B------:R-:W2:Y:S04]  /*01b0*/  LDG.E.CONSTANT R8, desc[UR4][R8.64] ;  /* 0x0000000408087981 */ /* 0x000ea8000c1e9900 */
[----:B------:R-:W2:Y:S02]  /*01c0*/  LDG.E R5, desc[UR4][R6.64] ;  /* 0x0000000406057981 */ /* 0x000ea4000c1e1900 */
[----:B--2---:R-:W-:Y:S01]  /*01d0*/  FFMA R17, R5, UR9, R8 ;  /* 0x0000000905117c23 */ /* 0x004fe20008000008 */
[----:B------:R-:W-:-:S04]  /*01e0*/  IMAD.WIDE R4, R3, 0x4, R14 ;  /* 0x0000000403047825 */ /* 0x000fc800078e020e */
[----:B------:R2:W-:Y:S04]  /*01f0*/  STG.E desc[UR4][R6.64], R17 ;  /* 0x0000001106007986 */ /* 0x0005e8000c101904 */
[----:B------:R-:W3:Y:S01]  /*0200*/  LDG.E R2, desc[UR4][R4.64] ;  /* 0x0000000404027981 */ /* 0x000ee2000c1e1900 */
[----:B------:R-:W-:-:S04]  /*0210*/  IADD3 R3, PT, PT, R0, R3, RZ ;  /* 0x0000000300037210 */ /* 0x000fc80007ffe0ff */
[----:B------:R-:W-:Y:S01]  /*0220*/  ISETP.GE.AND P0, PT, R3, UR6, PT ;  /* 0x0000000603007c0c */ /* 0x000fe2000bf06270 */
[----:B---3--:R-:W-:-:S05]  /*0230*/  FFMA R19, -R17, UR8, R2 ;  /* 0x0000000811137c23 */ /* 0x008fca0008000102 */
[----:B------:R2:W-:Y:S07]  /*0240*/  STG.E desc[UR4][R4.64], R19 ;  /* 0x0000001304007986 */ /* 0x0005ee000c101904 */
[----:B------:R-:W-:Y:S05]  /*0250*/  @!P0 BRA `(.L_x_23) ;  /* 0xfffffffc00cc8947 */ /* 0x000fea000383ffff */
[----:B------:R-:W-:Y:S05]  /*0260*/  EXIT ;  /* 0x000000000000794d */ /* 0x000fea0003800000 */
.L_x_22:
[----:B01----:R-:W-:-:S04]  /*0270*/  IMAD.WIDE R14, R3, 0x4, R4 ;  /* 0x00000004030e7825 */ /* 0x003fc800078e0204 */
[C---:B--2---:R-:W-:Y:S02]  /*0280*/  IMAD.WIDE R12, R3.reuse, 0x4, R8 ;  /* 0x00000004030c7825 */ /* 0x044fe400078e0208 */
[----:B------:R-:W2:Y:S02]  /*0290*/  LDG.E.CONSTANT R15, desc[UR4][R14.64] ;  /* 0x000000040e0f7981 */ /* 0x000ea4000c1e9900 */
[----:B----4-:R-:W-:Y:S02]  /*02a0*/  IMAD.WIDE R10, R3, 0x4, R6 ;  /* 0x00000004030a7825 */ /* 0x010fe400078e0206 */
[----:B------:R-:W2:Y:S04]  /*02b0*/  LDG.E R2, desc[UR4][R12.64] ;  /* 0x000000040c027981 */ /* 0x000ea8000c1e1900 */
[----:B------:R-:W3:Y:S01]  /*02c0*/  LDG.E R17, desc[UR4][R10.64] ;  /* 0x000000040a117981 */ /* 0x000ee2000c1e1900 */
[----:B------:R-:W-:-:S04]  /*02d0*/  IADD3 R3, PT, PT, R0, R3, RZ ;  /* 0x0000000300037210 */ /* 0x000fc80007ffe0ff */
[----:B------:R-:W-:Y:S01]  /*02e0*/  ISETP.GE.AND P0, PT, R3, UR6, PT ;  /* 0x0000000603007c0c */ /* 0x000fe2000bf06270 */
[----:B--2---:R-:W-:-:S04]  /*02f0*/  FFMA R16, R2, UR7, R15 ;  /* 0x0000000702107c23 */ /* 0x004fc8000800000f */
[----:B---3--:R-:W-:-:S04]  /*0300*/  FFMA R17, R17, UR11, R16 ;  /* 0x0000000b11117c23 */ /* 0x008fc80008000010 */
[----:B------:R-:W-:Y:S01]  /*0310*/  FFMA R19, -R17, UR10, R2 ;  /* 0x0000000a11137c23 */ /* 0x000fe20008000102 */
[----:B------:R2:W-:Y:S04]  /*0320*/  STG.E desc[UR4][R10.64], R17 ;  /* 0x000000110a007986 */ /* 0x0005e8000c101904 */
[----:B------:R2:W-:Y:S01]  /*0330*/  STG.E desc[UR4][R12.64], R19 ;  /* 0x000000130c007986 */ /* 0x0005e2000c101904 */
[----:B------:R-:W-:Y:S05]  /*0340*/  @!P0 BRA `(.L_x_22) ;  /* 0xfffffffc00c88947 */ /* 0x000fea000383ffff */
[----:B------:R-:W-:Y:S05]  /*0350*/  EXIT ;  /* 0x000000000000794d */ /* 0x000fea0003800000 */
.L_x_21:
        /* <DEDUP_REMOVED lines=11> */
.L_x_25:
[----:B0-----:R-:W-:-:S04]  /*0410*/  IMAD.WIDE R8, R3, 0x4, R10 ;  /* 0x0000000403087825 */ /* 0x001fc800078e020a */
[C---:B-12-4-:R-:W-:Y:S02]  /*0420*/  IMAD.WIDE R6, R3.reuse, 0x4, R12 ;  /* 0x0000000403067825 */ /* 0x056fe400078e020c */
[----:B------:R-:W2:Y:S04]  /*0430*/  LDG.E.CONSTANT R8, desc[UR4][R8.64] ;  /* 0x0000000408087981 */ /* 0x000ea8000c1e9900 */
[----:B------:R-:W2:Y:S01]  /*0440*/  LDG.E R2, desc[UR4][R6.64] ;  /* 0x0000000406027981 */ /* 0x000ea2000c1e1900 */
[----:B------:R-:W-:-:S04]  /*0450*/  IMAD.WIDE R4, R3, 0x4, R14 ;  /* 0x0000000403047825 */ /* 0x000fc800078e020e */
[----:B--2---:R-:W-:-:S05]  /*0460*/  FFMA R17, R2, UR9, R8 ;  /* 0x0000000902117c23 */ /* 0x004fca0008000008 */
[----:B------:R2:W-:Y:S04]  /*0470*/  STG.E desc[UR4][R6.64], R17 ;  /* 0x0000001106007986 */ /* 0x0005e8000c101904 */
[----:B------:R-:W3:Y:S01]  /*0480*/  LDG.E R19, desc[UR4][R4.64] ;  /* 0x0000000404137981 */ /* 0x000ee2000c1e1900 */
[----:B------:R-:W-:Y:S01]  /*0490*/  FFMA R2, R17, UR9, R8 ;  /* 0x0000000911027c23 */ /* 0x000fe20008000008 */
[----:B------:R-:W-:-:S04]  /*04a0*/  IADD3 R3, PT, PT, R0, R3, RZ ;  /* 0x0000000300037210 */ /* 0x000fc80007ffe0ff */
[----:B------:R-:W-:Y:S01]  /*04b0*/  ISETP.GE.AND P0, PT, R3, UR6, PT ;  /* 0x0000000603007c0c */ /* 0x000fe2000bf06270 */
[----:B---3--:R-:W-:-:S05]  /*04c0*/  FFMA R19, -R2, UR8, R19 ;  /* 0x0000000802137c23 */ /* 0x008fca0008000113 */
[----:B------:R2:W-:Y:S07]  /*04d0*/  STG.E desc[UR4][R4.64], R19 ;  /* 0x0000001304007986 */ /* 0x0005ee000c101904 */
[----:B------:R-:W-:Y:S05]  /*04e0*/  @!P0 BRA `(.L_x_25) ;  /* 0xfffffffc00c88947 */ /* 0x000fea000383ffff */
[----:B------:R-:W-:Y:S05]  /*04f0*/  EXIT ;  /* 0x000000000000794d */ /* 0x000fea0003800000 */
.L_x_24:
        /* <DEDUP_REMOVED lines=10> */
[----:B------:R-:W-:-:S04]  /*05a0*/  FFMA R19, R17, UR11, R16 ;  /* 0x0000000b11137c23 */ /* 0x000fc80008000010 */
[----:B------:R-:W-:Y:S01]  /*05b0*/  FFMA R19, -R19, UR10, R2 ;  /* 0x0000000a13137c23 */ /* 0x000fe20008000102 */
[----:B------:R2:W-:Y:S04]  /*05c0*/  STG.E desc[UR4][R10.64], R17 ;  /* 0x000000110a007986 */ /* 0x0005e8000c101904 */
[----:B------:R2:W-:Y:S01]  /*05d0*/  STG.E desc[UR4][R12.64], R19 ;  /* 0x000000130c007986 */ /* 0x0005e2000c101904 */
[----:B------:R-:W-:Y:S05]  /*05e0*/  @!P0 BRA `(.L_x_24) ;  /* 0xfffffffc00c48947 */ /* 0x000fea000383ffff */
[----:B------:R-:W-:Y:S05]  /*05f0*/  EXIT ;  /* 0x000000000000794d */ /* 0x000fea0003800000 */
.L_x_26:
        /* <DEDUP_REMOVED lines=16> */
.L_x_37:


//--------------------- .text.sgd_update_f64      --------------------------
	.section	.text.sgd_update_f64,"ax",@progbits
	.align	128
        .global         sgd_update_f64
        .type           sgd_update_f64,@function
        .size           sgd_update_f64,(.L_x_38 - sgd_update_f64)
        .other          sgd_update_f64,@"STO_CUDA_ENTRY STV_DEFAULT"
sgd_update_f64:
.text.sgd_update_f64:
        /* <DEDUP_REMOVED lines=10> */
[----:B------:R-:W0:Y:S01]  /*00a0*/  LDCU.64 UR8, c[0x0][0x398] ;  /* 0x00007300ff0877ac */ /* 0x000e220008000a00 */
[----:B------:R-:W1:Y:S01]  /*00b0*/  LDC.64 R10, c[0x0][0x380] ;  /* 0x0000e000ff0a7b82 */ /* 0x000e620000000a00 */
[----:B------:R-:W2:Y:S01]  /*00c0*/  LDCU.64 UR4, c[0x0][0x358] ;  /* 0x00006b00ff0477ac */ /* 0x000ea20008000a00 */
[----:B------:R-:W3:Y:S06]  /*00d0*/  LDCU.64 UR10, c[0x0][0x390] ;  /* 0x00007200ff0a77ac */ /* 0x000eec0008000a00 */
[----:B------:R-:W4:Y:S01]  /*00e0*/  LDC.64 R12, c[0x0][0x388] ;  /* 0x0000e200ff0c7b82 */ /* 0x000f220000000a00 */
[----:B------:R-:W1:Y:S07]  /*00f0*/  LDCU.64 UR12, c[0x0][0x390] ;  /* 0x00007200ff0c77ac */ /* 0x000e6e0008000a00 */
[----:B------:R-:W1:Y:S01]  /*0100*/  LDC.64 R8, c[0x0][0x380] ;  /* 0x0000e000ff087b82 */ /* 0x000e620000000a00 */
[----:B0-----:R-:W-:-:S07]  /*0110*/  DSETP.LT.AND P0, PT, RZ, UR8, PT ;  /* 0x00000008ff007e2a */ /* 0x001fce000bf01000 */
[----:B------:R-:W0:Y:S07]  /*0120*/  LDC.64 R14, c[0x0][0x388] ;  /* 0x0000e200ff0e7b82 */ /* 0x000e2e0000000a00 */
[----:B--23--:R-:W-:Y:S05]  /*0130*/  @P0 BRA `(.L_x_27) ;  /* 0x0000000000280947 */ /* 0x00cfea0003800000 */
.L_x_28:
[----:B----4-:R-:W-:-:S04]  /*0140*/  IMAD.WIDE R6, R3, 0x8, R12 ;  /* 0x0000000803067825 */ /* 0x010fc800078e020c */
[----:B-12---:R-:W-:Y:S02]  /*0150*/  IMAD.WIDE R4, R3, 0x8, R10 ;  /* 0x0000000803047825 */ /* 0x006fe400078e020a */
[----:B------:R-:W2:Y:S04]  /*0160*/  LDG.E.64.CONSTANT R6, desc[UR4][R6.64] ;  /* 0x0000000406067981 */ /* 0x000ea8000c1e9b00 */
[----:B------:R-:W2:Y:S01]  /*0170*/  LDG.E.64 R8, desc[UR4][R4.64] ;  /* 0x0000000404087981 */ /* 0x000ea2000c1e1b00 */
[----:B------:R-:W-:-:S04]  /*0180*/  IADD3 R3, PT, PT, R0, R3, RZ ;  /* 0x0000000300037210 */ /* 0x000fc80007ffe0ff */
[----:B------:R-:W-:Y:S01]  /*0190*/  ISETP.GE.AND P0, PT, R3, UR6, PT ;  /* 0x0000000603007c0c */ /* 0x000fe2000bf06270 */
[----:B--2---:R-:W-:-:S07]  /*01a0*/  DFMA R8, -R6, UR10, R8 ;  /* 0x0000000a06087c2b */ /* 0x004fce0008000108 */
[----:B------:R2:W-:Y:S05]  /*01b0*/  STG.E.64 desc[UR4][R4.64], R8 ;  /* 0x0000000804007986 */ /* 0x0005ea000c101b04 */
[----:B------:R-:W-:Y:S05]  /*01c0*/  @!P0 BRA `(.L_x_28) ;  /* 0xfffffffc00dc8947 */ /* 0x000fea000383ffff */
[----:B------:R-:W-:Y:S05]  /*01d0*/  EXIT ;  /* 0x000000000000794d */ /* 0x000fea0003800000 */
.L_x_27:
[----:B0---4-:R-:W-:-:S04]  /*01e0*/  IMAD.WIDE R12, R3, 0x8, R14 ;  /* 0x00000008030c7825 */ /* 0x011fc800078e020e */
[----:B-12---:R-:W-:Y:S01]  /*01f0*/  IMAD.WIDE R10, R3, 0x8, R8 ;  /* 0x00000008030a7825 */ /* 0x006fe200078e0208 */
[----:B------:R-:W2:Y:S04]  /*0200*/  LDG.E.64.CONSTANT R6, desc[UR4][R12.64] ;  /* 0x000000040c067981 */ /* 0x000ea8000c1e9b00 */
[----:B------:R-:W2:Y:S01]  /*0210*/  LDG.E.64 R4, desc[UR4][R10.64] ;  /* 0x000000040a047981 */ /* 0x000ea2000c1e1b00 */
[----:B------:R-:W-:-:S04]  /*0220*/  IADD3 R3, PT, PT, R0, R3, RZ ;  /* 0x0000000300037210 */ /* 0x000fc80007ffe0ff */
[----:B------:R-:W-:Y:S01]  /*0230*/  ISETP.GE.AND P0, PT, R3, UR6, PT ;  /* 0x0000000603007c0c */ /* 0x000fe2000bf06270 */
[----:B--2---:R-:W-:-:S08]  /*0240*/  DFMA R6, R4, UR8, R6 ;  /* 0x0000000804067c2b */ /* 0x004fd00008000006 */
[----:B------:R-:W-:-:S07]  /*0250*/  DFMA R6, -R6, UR12, R4 ;  /* 0x0000000c06067c2b */ /* 0x000fce0008000104 */
[----:B------:R2:W-:Y:S01]  /*0260*/  STG.E.64 desc[UR4][R10.64], R6 ;  /* 0x000000060a007986 */ /* 0x0005e2000c101b04 */
[----:B------:R-:W-:Y:S05]  /*0270*/  @!P0 BRA `(.L_x_27) ;  /* 0xfffffffc00d88947 */ /* 0x000fea000383ffff */
[----:B------:R-:W-:Y:S05]  /*0280*/  EXIT ;  /* 0x000000000000794d */ /* 0x000fea0003800000 */
.L_x_29:
        /* <DEDUP_REMOVED lines=15> */
.L_x_38:


//--------------------- .text.sgd_update_f32      --------------------------
	.section	.text.sgd_update_f32,"ax",@progbits
	.align	128
        .global         sgd_update_f32
        .type           sgd_update_f32,@function
        .size           sgd_update_f32,(.L_x_39 - sgd_update_f32)
        .other          sgd_update_f32,@"STO_CUDA_ENTRY STV_DEFAULT"
sgd_update_f32:
.text.sgd_update_f32:
        /* <DEDUP_REMOVED lines=11> */
[----:B------:R-:W1:Y:S01]  /*00b0*/  LDC.64 R6, c[0x0][0x380] ;  /* 0x0000e000ff067b82 */ /* 0x000e620000000a00 */
[----:B------:R-:W-:Y:S01]  /*00c0*/  MOV R13, R0 ;  /* 0x00000000000d7202 */ /* 0x000fe20000000f00 */
[----:B------:R-:W2:Y:S01]  /*00d0*/  LDCU.64 UR4, c[0x0][0x358] ;  /* 0x00006b00ff0477ac */ /* 0x000ea20008000a00 */
[----:B------:R-:W3:Y:S05]  /*00e0*/  LDCU UR8, c[0x0][0x390] ;  /* 0x00007200ff0877ac */ /* 0x000eea0008000800 */
[----:B------:R-:W4:Y:S01]  /*00f0*/  LDC.64 R8, c[0x0][0x388] ;  /* 0x0000e200ff087b82 */ /* 0x000f220000000a00 */
[----:B------:R-:W1:Y:S07]  /*0100*/  LDCU UR9, c[0x0][0x390] ;  /* 0x00007200ff0977ac */ /* 0x000e6e0008000800 */
[----:B------:R-:W1:Y:S01]  /*0110*/  LDC.64 R2, c[0x0][0x380] ;  /* 0x0000e000ff027b82 */ /* 0x000e620000000a00 */
[----:B0-----:R-:W-:-:S07]  /*0120*/  FSETP.LT.AND P0, PT, RZ, UR7, PT ;  /* 0x00000007ff007c0b */ /* 0x001fce000bf01000 */
[----:B------:R-:W0:Y:S06]  /*0130*/  LDC.64 R10, c[0x0][0x388] ;  /* 0x0000e200ff0a7b82 */ /* 0x000e2c0000000a00 */
[----:B--23--:R-:W-:Y:S05]  /*0140*/  @P0 BRA `(.L_x_30) ;  /* 0x0000000000280947 */ /* 0x00cfea0003800000 */
.L_x_31:
[----:B----4-:R-:W-:-:S04]  /*0150*/  IMAD.WIDE R4, R13, 0x4, R8 ;  /* 0x000000040d047825 */ /* 0x010fc800078e0208 */
[----:B-12---:R-:W-:Y:S02]  /*0160*/  IMAD.WIDE R2, R13, 0x4, R6 ;  /* 0x000000040d027825 */ /* 0x006fe400078e0206 */
[----:B------:R-:W2:Y:S04]  /*0170*/  LDG.E.CONSTANT R4, desc[UR4][R4.64] ;  /* 0x0000000404047981 */ /* 0x000ea8000c1e9900 */
[----:B0-----:R-:W2:Y:S01]  /*0180*/  LDG.E R11, desc[UR4][R2.64] ;  /* 0x00000004020b7981 */ /* 0x001ea2000c1e1900 */
[----:B------:R-:W-:-:S04]  /*0190*/  IADD3 R13, PT, PT, R12, R13, RZ ;  /* 0x0000000d0c0d7210 */ /* 0x000fc80007ffe0ff */
[----:B------:R-:W-:Y:S01]  /*01a0*/  ISETP.GE.AND P0, PT, R13, UR6, PT ;  /* 0x000000060d007c0c */ /* 0x000fe2000bf06270 */
[----:B--2---:R-:W-:-:S05]  /*01b0*/  FFMA R11, -R4, UR8, R11 ;  /* 0x00000008040b7c23 */ /* 0x004fca000800010b */
[----:B------:R2:W-:Y:S07]  /*01c0*/  STG.E desc[UR4][R2.64], R11 ;  /* 0x0000000b02007986 */ /* 0x0005ee000c101904 */
[----:B------:R-:W-:Y:S05]  /*01d0*/  @!P0 BRA `(.L_x_31) ;  /* 0xfffffffc00dc8947 */ /* 0x000fea000383ffff */
[----:B------:R-:W-:Y:S05]  /*01e0*/  EXIT ;  /* 0x000000000000794d */ /* 0x000fea0003800000 */
.L_x_30:
[----:B01----:R-:W-:-:S04]  /*01f0*/  IMAD.WIDE R6, R13, 0x4, R10 ;  /* 0x000000040d067825 */ /* 0x003fc800078e020a */
[----:B--2---:R-:W-:Y:S02]  /*0200*/  IMAD.WIDE R4, R13, 0x4, R2 ;  /* 0x000000040d047825 */ /* 0x004fe400078e0202 */
[----:B------:R-:W4:Y:S04]  /*0210*/  LDG.E.CONSTANT R7, desc[UR4][R6.64] ;  /* 0x0000000406077981 */ /* 0x000f28000c1e9900 */
[----:B------:R-:W4:Y:S01]  /*0220*/  LDG.E R0, desc[UR4][R4.64] ;  /* 0x0000000404007981 */ /* 0x000f22000c1e1900 */
[----:B------:R-:W-:-:S04]  /*0230*/  IADD3 R13, PT, PT, R12, R13, RZ ;  /* 0x0000000d0c0d7210 */ /* 0x000fc80007ffe0ff */
[----:B------:R-:W-:Y:S01]  /*0240*/  ISETP.GE.AND P0, PT, R13, UR6, PT ;  /* 0x000000060d007c0c */ /* 0x000fe2000bf06270 */
[----:B----4-:R-:W-:-:S04]  /*0250*/  FFMA R9, R0, UR7, R7 ;  /* 0x0000000700097c23 */ /* 0x010fc80008000007 */
[----:B------:R-:W-:-:S05]  /*0260*/  FFMA R9, -R9, UR9, R0 ;  /* 0x0000000909097c23 */ /* 0x000fca0008000100 */
[----:B------:R2:W-:Y:S03]  /*0270*/  STG.E desc[UR4][R4.64], R9 ;  /* 0x0000000904007986 */ /* 0x0005e6000c101904 */
[----:B------:R-:W-:Y:S05]  /*0280*/  @!P0 BRA `(.L_x_30) ;  /* 0xfffffffc00d88947 */ /* 0x000fea000383ffff */
[----:B------:R-:W-:Y:S05]  /*0290*/  EXIT ;  /* 0x000000000000794d */ /* 0x000fea0003800000 */
.L_x_32:
        /* <DEDUP_REMOVED lines=14> */
.L_x_39:


//--------------------- .nv.shared.reserved.0     --------------------------
	.section	.nv.shared.reserved.0,"aw",@nobits
	.weak		__nv_reservedSMEM_offset_0_alias
	.size		__nv_reservedSMEM_offset_0_alias, 0, 64
	.other		__nv_reservedSMEM_offset_0_alias,@"STO_CUDA_RESERVED_SHARED STV_DEFAULT"
__nv_reservedSMEM_offset_0_alias:
	.zero		0
	.zero		64


//--------------------- .nv.constant0.init_sgd_momentum_f32 --------------------------
	.section	.nv.constant0.init_sgd_momentum_f32,"a",@progbits
	.sectionflags	@""
	.align	4
.nv.constant0.init_sgd_momentum_f32:
	.zero		908


//--------------------- .nv.constant0.sgd_accelerated_f32 --------------------------
	.section	.nv.constant0.sgd_accelerated_f32,"a",@progbits
	.sectionflags	@""
	.align	4
.nv.constant0.sgd_accelerated_f32:
	.zero		944


//--------------------- .nv.constant0.sgd_heavy_ball_f32 --------------------------
	.section	.nv.constant0.sgd_heavy_ball_f32,"a",@progbits
	.sectionflags	@""
	.align	4
.nv.constant0.sgd_heavy_ball_f32:
	.zero		944


//--------------------- .nv.constant0.sgd_momentum_update_f64 --------------------------
	.section	.nv.constant0.sgd_momentum_update_f64,"a",@progbits
	.sectionflags	@""
	.align	4
.nv.constant0.sgd_momentum_update_f64:
	.zero		952


//--------------------- .nv.constant0.sgd_momentum_update_f32 --------------------------
	.section	.nv.constant0.sgd_momentum_update_f32,"a",@progbits
	.sectionflags	@""
	.align	4
.nv.constant0.sgd_momentum_update_f32:
	.zero		940


//--------------------- .nv.constant0.sgd_update_f64 --------------------------
	.section	.nv.constant0.sgd_update_f64,"a",@progbits
	.sectionflags	@""
	.align	4
.nv.constant0.sgd_update_f64:
	.zero		932


//--------------------- .nv.constant0.sgd_update_f32 --------------------------
	.section	.nv.constant0.sgd_update_f32,"a",@progbits
	.sectionflags	@""
	.align	4
.nv.constant0.sgd_update_f32:
	.zero		924


//--------------------- SYMBOLS --------------------------

	.type		.nv.reservedSmem.offset0,@object
	.size		.nv.reservedSmem.offset0,0x4
